//
// Generated by NVIDIA NVVM Compiler
//
// Compiler Build ID: CL-36424714
// Cuda compilation tools, release 13.0, V13.0.88
// Based on NVVM 20.0.0
//

.version 9.0
.target sm_100
.address_size 64

	// .globl	_Z14precomputeExpkP7double2S0_ii
.func  (.param .align 16 .b8 func_retval0[16]) __internal_trig_reduction_slowpathd
(
	.param .b64 __internal_trig_reduction_slowpathd_param_0
)
;
.global .align 8 .b8 __cudart_i2opi_d[144] = {8, 93, 141, 31, 177, 95, 251, 107, 234, 146, 82, 138, 247, 57, 7, 61, 123, 241, 229, 235, 199, 186, 39, 117, 45, 234, 95, 158, 102, 63, 70, 79, 183, 9, 203, 39, 207, 126, 54, 109, 31, 109, 10, 90, 139, 17, 47, 239, 15, 152, 5, 222, 255, 151, 248, 31, 59, 40, 249, 189, 139, 95, 132, 156, 244, 57, 83, 131, 57, 214, 145, 57, 65, 126, 95, 180, 38, 112, 156, 233, 132, 68, 187, 46, 245, 53, 130, 232, 62, 167, 41, 177, 28, 235, 29, 254, 28, 146, 209, 9, 234, 46, 73, 6, 224, 210, 77, 66, 58, 110, 36, 183, 97, 197, 187, 222, 171, 99, 81, 254, 65, 144, 67, 60, 153, 149, 98, 219, 192, 221, 52, 245, 209, 87, 39, 252, 41, 21, 68, 78, 110, 131, 249, 162};
.global .align 16 .b8 __cudart_sin_cos_coeffs[128] = {70, 210, 176, 44, 241, 229, 90, 190, 146, 227, 172, 105, 227, 29, 199, 62, 161, 98, 219, 25, 160, 1, 42, 191, 24, 8, 17, 17, 17, 17, 129, 63, 84, 85, 85, 85, 85, 85, 197, 191, 0, 0, 0, 0, 0, 0, 0, 0, 0, 0, 0, 0, 0, 0, 0, 0, 100, 129, 253, 32, 131, 255, 168, 189, 40, 133, 239, 193, 167, 238, 33, 62, 217, 230, 6, 142, 79, 126, 146, 190, 233, 188, 221, 25, 160, 1, 250, 62, 71, 93, 193, 22, 108, 193, 86, 191, 81, 85, 85, 85, 85, 85, 165, 63, 0, 0, 0, 0, 0, 0, 224, 191, 0, 0, 0, 0, 0, 0, 240, 63};

.visible .entry _Z14precomputeExpkP7double2S0_ii(
	.param .u64 .ptr .align 1 _Z14precomputeExpkP7double2S0_ii_param_0,
	.param .u64 .ptr .align 1 _Z14precomputeExpkP7double2S0_ii_param_1,
	.param .u32 _Z14precomputeExpkP7double2S0_ii_param_2,
	.param .u32 _Z14precomputeExpkP7double2S0_ii_param_3
)
{
	.reg .pred 	%p<19>;
	.reg .b32 	%r<57>;
	.reg .b64 	%rd<25>;
	.reg .b64 	%fd<141>;

	ld.param.u64 	%rd1, [_Z14precomputeExpkP7double2S0_ii_param_0];
	ld.param.u64 	%rd2, [_Z14precomputeExpkP7double2S0_ii_param_1];
	ld.param.u32 	%r18, [_Z14precomputeExpkP7double2S0_ii_param_2];
	ld.param.u32 	%r19, [_Z14precomputeExpkP7double2S0_ii_param_3];
	mov.u32 	%r20, %ntid.x;
	mov.u32 	%r21, %ctaid.x;
	mov.u32 	%r22, %tid.x;
	mad.lo.s32 	%r1, %r20, %r21, %r22;
	shr.u32 	%r23, %r18, 31;
	add.s32 	%r24, %r18, %r23;
	shr.s32 	%r25, %r24, 1;
	setp.gt.s32 	%p1, %r1, %r25;
	@%p1 bra 	$L__BB0_11;
	cvt.rn.f64.s32 	%fd25, %r1;
	mul.f64 	%fd26, %fd25, 0d400921FB54442D18;
	shl.b32 	%r26, %r18, 1;
	cvt.rn.f64.s32 	%fd27, %r26;
	div.rn.f64 	%fd1, %fd26, %fd27;
	abs.f64 	%fd2, %fd1;
	setp.neu.f64 	%p2, %fd2, 0d7FF0000000000000;
	@%p2 bra 	$L__BB0_3;
	mov.f64 	%fd33, 0d0000000000000000;
	mul.rn.f64 	%fd136, %fd1, %fd33;
	mov.b32 	%r52, 1;
	bra.uni 	$L__BB0_6;
$L__BB0_3:
	mul.f64 	%fd28, %fd1, 0d3FE45F306DC9C883;
	cvt.rni.s32.f64 	%r51, %fd28;
	cvt.rn.f64.s32 	%fd29, %r51;
	fma.rn.f64 	%fd30, %fd29, 0dBFF921FB54442D18, %fd1;
	fma.rn.f64 	%fd31, %fd29, 0dBC91A62633145C00, %fd30;
	fma.rn.f64 	%fd136, %fd29, 0dB97B839A252049C0, %fd31;
	setp.ltu.f64 	%p3, %fd2, 0d41E0000000000000;
	@%p3 bra 	$L__BB0_5;
	{ // callseq 0, 0
	.param .b64 param0;
	st.param.f64 	[param0], %fd1;
	.param .align 16 .b8 retval0[16];
	call.uni (retval0), 
	__internal_trig_reduction_slowpathd, 
	(
	param0
	);
	ld.param.f64 	%fd136, [retval0];
	ld.param.b32 	%r51, [retval0+8];
	} // callseq 0
$L__BB0_5:
	add.s32 	%r52, %r51, 1;
$L__BB0_6:
	setp.neu.f64 	%p4, %fd2, 0d7FF0000000000000;
	shl.b32 	%r29, %r52, 6;
	cvt.u64.u32 	%rd3, %r29;
	and.b64  	%rd4, %rd3, 64;
	mov.u64 	%rd5, __cudart_sin_cos_coeffs;
	add.s64 	%rd6, %rd5, %rd4;
	mul.rn.f64 	%fd34, %fd136, %fd136;
	and.b32  	%r30, %r52, 1;
	setp.eq.b32 	%p5, %r30, 1;
	selp.f64 	%fd35, 0dBDA8FF8320FD8164, 0d3DE5DB65F9785EBA, %p5;
	ld.global.nc.v2.f64 	{%fd36, %fd37}, [%rd6];
	fma.rn.f64 	%fd38, %fd35, %fd34, %fd36;
	fma.rn.f64 	%fd39, %fd38, %fd34, %fd37;
	ld.global.nc.v2.f64 	{%fd40, %fd41}, [%rd6+16];
	fma.rn.f64 	%fd42, %fd39, %fd34, %fd40;
	fma.rn.f64 	%fd43, %fd42, %fd34, %fd41;
	ld.global.nc.v2.f64 	{%fd44, %fd45}, [%rd6+32];
	fma.rn.f64 	%fd46, %fd43, %fd34, %fd44;
	fma.rn.f64 	%fd47, %fd46, %fd34, %fd45;
	fma.rn.f64 	%fd48, %fd47, %fd136, %fd136;
	fma.rn.f64 	%fd49, %fd47, %fd34, 0d3FF0000000000000;
	selp.f64 	%fd50, %fd49, %fd48, %p5;
	and.b32  	%r31, %r52, 2;
	setp.eq.s32 	%p6, %r31, 0;
	mov.f64 	%fd51, 0d0000000000000000;
	sub.f64 	%fd52, %fd51, %fd50;
	selp.f64 	%fd8, %fd50, %fd52, %p6;
	@%p4 bra 	$L__BB0_8;
	mov.f64 	%fd58, 0d0000000000000000;
	mul.rn.f64 	%fd137, %fd1, %fd58;
	mov.b32 	%r53, 0;
	bra.uni 	$L__BB0_10;
$L__BB0_8:
	mul.f64 	%fd53, %fd1, 0d3FE45F306DC9C883;
	cvt.rni.s32.f64 	%r53, %fd53;
	cvt.rn.f64.s32 	%fd54, %r53;
	fma.rn.f64 	%fd55, %fd54, 0dBFF921FB54442D18, %fd1;
	fma.rn.f64 	%fd56, %fd54, 0dBC91A62633145C00, %fd55;
	fma.rn.f64 	%fd137, %fd54, 0dB97B839A252049C0, %fd56;
	setp.ltu.f64 	%p7, %fd2, 0d41E0000000000000;
	@%p7 bra 	$L__BB0_10;
	{ // callseq 1, 0
	.param .b64 param0;
	st.param.f64 	[param0], %fd1;
	.param .align 16 .b8 retval0[16];
	call.uni (retval0), 
	__internal_trig_reduction_slowpathd, 
	(
	param0
	);
	ld.param.f64 	%fd137, [retval0];
	ld.param.b32 	%r53, [retval0+8];
	} // callseq 1
$L__BB0_10:
	shl.b32 	%r34, %r53, 6;
	cvt.u64.u32 	%rd7, %r34;
	and.b64  	%rd8, %rd7, 64;
	add.s64 	%rd10, %rd5, %rd8;
	mul.rn.f64 	%fd59, %fd137, %fd137;
	and.b32  	%r35, %r53, 1;
	setp.eq.b32 	%p8, %r35, 1;
	selp.f64 	%fd60, 0dBDA8FF8320FD8164, 0d3DE5DB65F9785EBA, %p8;
	ld.global.nc.v2.f64 	{%fd61, %fd62}, [%rd10];
	fma.rn.f64 	%fd63, %fd60, %fd59, %fd61;
	fma.rn.f64 	%fd64, %fd63, %fd59, %fd62;
	ld.global.nc.v2.f64 	{%fd65, %fd66}, [%rd10+16];
	fma.rn.f64 	%fd67, %fd64, %fd59, %fd65;
	fma.rn.f64 	%fd68, %fd67, %fd59, %fd66;
	ld.global.nc.v2.f64 	{%fd69, %fd70}, [%rd10+32];
	fma.rn.f64 	%fd71, %fd68, %fd59, %fd69;
	fma.rn.f64 	%fd72, %fd71, %fd59, %fd70;
	fma.rn.f64 	%fd73, %fd72, %fd137, %fd137;
	fma.rn.f64 	%fd74, %fd72, %fd59, 0d3FF0000000000000;
	selp.f64 	%fd75, %fd74, %fd73, %p8;
	and.b32  	%r36, %r53, 2;
	setp.eq.s32 	%p9, %r36, 0;
	mov.f64 	%fd76, 0d0000000000000000;
	sub.f64 	%fd77, %fd76, %fd75;
	selp.f64 	%fd78, %fd75, %fd77, %p9;
	neg.f64 	%fd79, %fd78;
	cvta.to.global.u64 	%rd11, %rd1;
	mul.wide.s32 	%rd12, %r1, 16;
	add.s64 	%rd13, %rd11, %rd12;
	st.global.v2.f64 	[%rd13], {%fd8, %fd79};
$L__BB0_11:
	shr.u32 	%r37, %r19, 31;
	add.s32 	%r38, %r19, %r37;
	shr.s32 	%r39, %r38, 1;
	setp.gt.s32 	%p10, %r1, %r39;
	@%p10 bra 	$L__BB0_22;
	cvt.rn.f64.s32 	%fd80, %r1;
	mul.f64 	%fd81, %fd80, 0d400921FB54442D18;
	shl.b32 	%r40, %r19, 1;
	cvt.rn.f64.s32 	%fd82, %r40;
	div.rn.f64 	%fd13, %fd81, %fd82;
	abs.f64 	%fd14, %fd13;
	setp.neu.f64 	%p11, %fd14, 0d7FF0000000000000;
	@%p11 bra 	$L__BB0_14;
	mov.f64 	%fd88, 0d0000000000000000;
	mul.rn.f64 	%fd139, %fd13, %fd88;
	mov.b32 	%r55, 1;
	bra.uni 	$L__BB0_17;
$L__BB0_14:
	mul.f64 	%fd83, %fd13, 0d3FE45F306DC9C883;
	cvt.rni.s32.f64 	%r54, %fd83;
	cvt.rn.f64.s32 	%fd84, %r54;
	fma.rn.f64 	%fd85, %fd84, 0dBFF921FB54442D18, %fd13;
	fma.rn.f64 	%fd86, %fd84, 0dBC91A62633145C00, %fd85;
	fma.rn.f64 	%fd139, %fd84, 0dB97B839A252049C0, %fd86;
	setp.ltu.f64 	%p12, %fd14, 0d41E0000000000000;
	@%p12 bra 	$L__BB0_16;
	{ // callseq 2, 0
	.param .b64 param0;
	st.param.f64 	[param0], %fd13;
	.param .align 16 .b8 retval0[16];
	call.uni (retval0), 
	__internal_trig_reduction_slowpathd, 
	(
	param0
	);
	ld.param.f64 	%fd139, [retval0];
	ld.param.b32 	%r54, [retval0+8];
	} // callseq 2
$L__BB0_16:
	add.s32 	%r55, %r54, 1;
$L__BB0_17:
	setp.neu.f64 	%p13, %fd14, 0d7FF0000000000000;
	shl.b32 	%r43, %r55, 6;
	cvt.u64.u32 	%rd14, %r43;
	and.b64  	%rd15, %rd14, 64;
	mov.u64 	%rd16, __cudart_sin_cos_coeffs;
	add.s64 	%rd17, %rd16, %rd15;
	mul.rn.f64 	%fd89, %fd139, %fd139;
	and.b32  	%r44, %r55, 1;
	setp.eq.b32 	%p14, %r44, 1;
	selp.f64 	%fd90, 0dBDA8FF8320FD8164, 0d3DE5DB65F9785EBA, %p14;
	ld.global.nc.v2.f64 	{%fd91, %fd92}, [%rd17];
	fma.rn.f64 	%fd93, %fd90, %fd89, %fd91;
	fma.rn.f64 	%fd94, %fd93, %fd89, %fd92;
	ld.global.nc.v2.f64 	{%fd95, %fd96}, [%rd17+16];
	fma.rn.f64 	%fd97, %fd94, %fd89, %fd95;
	fma.rn.f64 	%fd98, %fd97, %fd89, %fd96;
	ld.global.nc.v2.f64 	{%fd99, %fd100}, [%rd17+32];
	fma.rn.f64 	%fd101, %fd98, %fd89, %fd99;
	fma.rn.f64 	%fd102, %fd101, %fd89, %fd100;
	fma.rn.f64 	%fd103, %fd102, %fd139, %fd139;
	fma.rn.f64 	%fd104, %fd102, %fd89, 0d3FF0000000000000;
	selp.f64 	%fd105, %fd104, %fd103, %p14;
	and.b32  	%r45, %r55, 2;
	setp.eq.s32 	%p15, %r45, 0;
	mov.f64 	%fd106, 0d0000000000000000;
	sub.f64 	%fd107, %fd106, %fd105;
	selp.f64 	%fd20, %fd105, %fd107, %p15;
	@%p13 bra 	$L__BB0_19;
	mov.f64 	%fd113, 0d0000000000000000;
	mul.rn.f64 	%fd140, %fd13, %fd113;
	mov.b32 	%r56, 0;
	bra.uni 	$L__BB0_21;
$L__BB0_19:
	mul.f64 	%fd108, %fd13, 0d3FE45F306DC9C883;
	cvt.rni.s32.f64 	%r56, %fd108;
	cvt.rn.f64.s32 	%fd109, %r56;
	fma.rn.f64 	%fd110, %fd109, 0dBFF921FB54442D18, %fd13;
	fma.rn.f64 	%fd111, %fd109, 0dBC91A62633145C00, %fd110;
	fma.rn.f64 	%fd140, %fd109, 0dB97B839A252049C0, %fd111;
	setp.ltu.f64 	%p16, %fd14, 0d41E0000000000000;
	@%p16 bra 	$L__BB0_21;
	{ // callseq 3, 0
	.param .b64 param0;
	st.param.f64 	[param0], %fd13;
	.param .align 16 .b8 retval0[16];
	call.uni (retval0), 
	__internal_trig_reduction_slowpathd, 
	(
	param0
	);
	ld.param.f64 	%fd140, [retval0];
	ld.param.b32 	%r56, [retval0+8];
	} // callseq 3
$L__BB0_21:
	shl.b32 	%r48, %r56, 6;
	cvt.u64.u32 	%rd18, %r48;
	and.b64  	%rd19, %rd18, 64;
	add.s64 	%rd21, %rd16, %rd19;
	mul.rn.f64 	%fd114, %fd140, %fd140;
	and.b32  	%r49, %r56, 1;
	setp.eq.b32 	%p17, %r49, 1;
	selp.f64 	%fd115, 0dBDA8FF8320FD8164, 0d3DE5DB65F9785EBA, %p17;
	ld.global.nc.v2.f64 	{%fd116, %fd117}, [%rd21];
	fma.rn.f64 	%fd118, %fd115, %fd114, %fd116;
	fma.rn.f64 	%fd119, %fd118, %fd114, %fd117;
	ld.global.nc.v2.f64 	{%fd120, %fd121}, [%rd21+16];
	fma.rn.f64 	%fd122, %fd119, %fd114, %fd120;
	fma.rn.f64 	%fd123, %fd122, %fd114, %fd121;
	ld.global.nc.v2.f64 	{%fd124, %fd125}, [%rd21+32];
	fma.rn.f64 	%fd126, %fd123, %fd114, %fd124;
	fma.rn.f64 	%fd127, %fd126, %fd114, %fd125;
	fma.rn.f64 	%fd128, %fd127, %fd140, %fd140;
	fma.rn.f64 	%fd129, %fd127, %fd114, 0d3FF0000000000000;
	selp.f64 	%fd130, %fd129, %fd128, %p17;
	and.b32  	%r50, %r56, 2;
	setp.eq.s32 	%p18, %r50, 0;
	mov.f64 	%fd131, 0d0000000000000000;
	sub.f64 	%fd132, %fd131, %fd130;
	selp.f64 	%fd133, %fd130, %fd132, %p18;
	neg.f64 	%fd134, %fd133;
	cvta.to.global.u64 	%rd22, %rd2;
	mul.wide.s32 	%rd23, %r1, 16;
	add.s64 	%rd24, %rd22, %rd23;
	st.global.v2.f64 	[%rd24], {%fd20, %fd134};
$L__BB0_22:
	ret;

}
	// .globl	_Z14precomputeExpkP6float2S0_ii
.visible .entry _Z14precomputeExpkP6float2S0_ii(
	.param .u64 .ptr .align 1 _Z14precomputeExpkP6float2S0_ii_param_0,
	.param .u64 .ptr .align 1 _Z14precomputeExpkP6float2S0_ii_param_1,
	.param .u32 _Z14precomputeExpkP6float2S0_ii_param_2,
	.param .u32 _Z14precomputeExpkP6float2S0_ii_param_3
)
{
	.reg .pred 	%p<3>;
	.reg .b32 	%r<15>;
	.reg .b32 	%f<15>;
	.reg .b64 	%rd<9>;

	ld.param.u64 	%rd1, [_Z14precomputeExpkP6float2S0_ii_param_0];
	ld.param.u64 	%rd2, [_Z14precomputeExpkP6float2S0_ii_param_1];
	ld.param.u32 	%r2, [_Z14precomputeExpkP6float2S0_ii_param_2];
	ld.param.u32 	%r3, [_Z14precomputeExpkP6float2S0_ii_param_3];
	mov.u32 	%r4, %ntid.x;
	mov.u32 	%r5, %ctaid.x;
	mov.u32 	%r6, %tid.x;
	mad.lo.s32 	%r1, %r4, %r5, %r6;
	shr.u32 	%r7, %r2, 31;
	add.s32 	%r8, %r2, %r7;
	shr.s32 	%r9, %r8, 1;
	setp.gt.s32 	%p1, %r1, %r9;
	@%p1 bra 	$L__BB1_2;
	cvta.to.global.u64 	%rd3, %rd1;
	cvt.rn.f32.s32 	%f1, %r1;
	mul.f32 	%f2, %f1, 0f40490FDB;
	shl.b32 	%r10, %r2, 1;
	cvt.rn.f32.s32 	%f3, %r10;
	div.rn.f32 	%f4, %f2, %f3;
	cos.approx.f32 	%f5, %f4;
	sin.approx.f32 	%f6, %f4;
	neg.f32 	%f7, %f6;
	mul.wide.s32 	%rd4, %r1, 8;
	add.s64 	%rd5, %rd3, %rd4;
	st.global.v2.f32 	[%rd5], {%f5, %f7};
$L__BB1_2:
	shr.u32 	%r11, %r3, 31;
	add.s32 	%r12, %r3, %r11;
	shr.s32 	%r13, %r12, 1;
	setp.gt.s32 	%p2, %r1, %r13;
	@%p2 bra 	$L__BB1_4;
	cvt.rn.f32.s32 	%f8, %r1;
	mul.f32 	%f9, %f8, 0f40490FDB;
	shl.b32 	%r14, %r3, 1;
	cvt.rn.f32.s32 	%f10, %r14;
	div.rn.f32 	%f11, %f9, %f10;
	cos.approx.f32 	%f12, %f11;
	sin.approx.f32 	%f13, %f11;
	neg.f32 	%f14, %f13;
	cvta.to.global.u64 	%rd6, %rd2;
	mul.wide.s32 	%rd7, %r1, 8;
	add.s64 	%rd8, %rd6, %rd7;
	st.global.v2.f32 	[%rd8], {%f12, %f14};
$L__BB1_4:
	ret;

}
	// .globl	_Z12reorderInputIdEvPKT_PS0_iii
.visible .entry _Z12reorderInputIdEvPKT_PS0_iii(
	.param .u64 .ptr .align 1 _Z12reorderInputIdEvPKT_PS0_iii_param_0,
	.param .u64 .ptr .align 1 _Z12reorderInputIdEvPKT_PS0_iii_param_1,
	.param .u32 _Z12reorderInputIdEvPKT_PS0_iii_param_2,
	.param .u32 _Z12reorderInputIdEvPKT_PS0_iii_param_3,
	.param .u32 _Z12reorderInputIdEvPKT_PS0_iii_param_4
)
{
	.reg .pred 	%p<7>;
	.reg .b32 	%r<46>;
	.reg .b64 	%rd<9>;
	.reg .b64 	%fd<2>;

	ld.param.u64 	%rd1, [_Z12reorderInputIdEvPKT_PS0_iii_param_0];
	ld.param.u64 	%rd2, [_Z12reorderInputIdEvPKT_PS0_iii_param_1];
	ld.param.u32 	%r8, [_Z12reorderInputIdEvPKT_PS0_iii_param_2];
	ld.param.u32 	%r9, [_Z12reorderInputIdEvPKT_PS0_iii_param_3];
	ld.param.u32 	%r10, [_Z12reorderInputIdEvPKT_PS0_iii_param_4];
	mov.u32 	%r11, %ntid.x;
	mov.u32 	%r12, %ctaid.x;
	mov.u32 	%r13, %tid.x;
	mad.lo.s32 	%r1, %r11, %r12, %r13;
	mov.u32 	%r14, %ntid.y;
	mov.u32 	%r15, %ctaid.y;
	mov.u32 	%r16, %tid.y;
	mad.lo.s32 	%r2, %r14, %r15, %r16;
	setp.ge.s32 	%p1, %r2, %r8;
	setp.ge.s32 	%p2, %r1, %r9;
	or.pred  	%p3, %p1, %p2;
	@%p3 bra 	$L__BB2_9;
	shl.b32 	%r18, %r2, 1;
	and.b32  	%r19, %r18, 2;
	and.b32  	%r20, %r1, 1;
	or.b32  	%r21, %r19, %r20;
	xor.b32  	%r17, %r21, 3;
	setp.gt.s32 	%p4, %r17, 1;
	@%p4 bra 	$L__BB2_6;
	setp.eq.s32 	%p6, %r17, 0;
	@%p6 bra 	$L__BB2_3;
	bra.uni 	$L__BB2_4;
$L__BB2_3:
	shl.b32 	%r36, %r8, 1;
	not.b32 	%r37, %r2;
	add.s32 	%r38, %r36, %r37;
	add.s32 	%r39, %r1, 1;
	shr.u32 	%r40, %r39, 31;
	add.s32 	%r41, %r39, %r40;
	shr.s32 	%r42, %r41, 1;
	sub.s32 	%r43, %r9, %r42;
	mad.lo.s32 	%r45, %r38, %r10, %r43;
	bra.uni 	$L__BB2_8;
$L__BB2_4:
	shl.b32 	%r30, %r8, 1;
	not.b32 	%r31, %r2;
	add.s32 	%r32, %r30, %r31;
	shr.u32 	%r33, %r1, 31;
	add.s32 	%r34, %r1, %r33;
	shr.s32 	%r35, %r34, 1;
	mad.lo.s32 	%r45, %r32, %r10, %r35;
	bra.uni 	$L__BB2_8;
$L__BB2_5:
	add.s32 	%r25, %r1, 1;
	shr.u32 	%r26, %r25, 31;
	add.s32 	%r27, %r25, %r26;
	shr.s32 	%r28, %r27, 1;
	sub.s32 	%r29, %r9, %r28;
	mad.lo.s32 	%r45, %r10, %r2, %r29;
	bra.uni 	$L__BB2_8;
$L__BB2_6:
	setp.eq.s32 	%p5, %r17, 2;
	@%p5 bra 	$L__BB2_5;
	shr.u32 	%r22, %r1, 31;
	add.s32 	%r23, %r1, %r22;
	shr.s32 	%r24, %r23, 1;
	mad.lo.s32 	%r45, %r10, %r2, %r24;
$L__BB2_8:
	mad.lo.s32 	%r44, %r9, %r2, %r1;
	cvta.to.global.u64 	%rd3, %rd1;
	mul.wide.s32 	%rd4, %r44, 8;
	add.s64 	%rd5, %rd3, %rd4;
	ld.global.f64 	%fd1, [%rd5];
	cvta.to.global.u64 	%rd6, %rd2;
	mul.wide.s32 	%rd7, %r45, 8;
	add.s64 	%rd8, %rd6, %rd7;
	st.global.f64 	[%rd8], %fd1;
$L__BB2_9:
	ret;

}
	// .globl	_Z14computeMulExpkId7double2EvPKT0_PT_iiiiS4_S4_S3_S3_
.visible .entry _Z14computeMulExpkId7double2EvPKT0_PT_iiiiS4_S4_S3_S3_(
	.param .u64 .ptr .align 1 _Z14computeMulExpkId7double2EvPKT0_PT_iiiiS4_S4_S3_S3__param_0,
	.param .u64 .ptr .align 1 _Z14computeMulExpkId7double2EvPKT0_PT_iiiiS4_S4_S3_S3__param_1,
	.param .u32 _Z14computeMulExpkId7double2EvPKT0_PT_iiiiS4_S4_S3_S3__param_2,
	.param .u32 _Z14computeMulExpkId7double2EvPKT0_PT_iiiiS4_S4_S3_S3__param_3,
	.param .u32 _Z14computeMulExpkId7double2EvPKT0_PT_iiiiS4_S4_S3_S3__param_4,
	.param .u32 _Z14computeMulExpkId7double2EvPKT0_PT_iiiiS4_S4_S3_S3__param_5,
	.param .f64 _Z14computeMulExpkId7double2EvPKT0_PT_iiiiS4_S4_S3_S3__param_6,
	.param .f64 _Z14computeMulExpkId7double2EvPKT0_PT_iiiiS4_S4_S3_S3__param_7,
	.param .u64 .ptr .align 1 _Z14computeMulExpkId7double2EvPKT0_PT_iiiiS4_S4_S3_S3__param_8,
	.param .u64 .ptr .align 1 _Z14computeMulExpkId7double2EvPKT0_PT_iiiiS4_S4_S3_S3__param_9
)
.maxntid 256
.minnctapersm 10
{
	.reg .pred 	%p<9>;
	.reg .b32 	%r<38>;
	.reg .b64 	%rd<69>;
	.reg .b64 	%fd<136>;

	ld.param.u64 	%rd5, [_Z14computeMulExpkId7double2EvPKT0_PT_iiiiS4_S4_S3_S3__param_0];
	ld.param.u64 	%rd6, [_Z14computeMulExpkId7double2EvPKT0_PT_iiiiS4_S4_S3_S3__param_1];
	ld.param.u32 	%r3, [_Z14computeMulExpkId7double2EvPKT0_PT_iiiiS4_S4_S3_S3__param_2];
	ld.param.u32 	%r4, [_Z14computeMulExpkId7double2EvPKT0_PT_iiiiS4_S4_S3_S3__param_3];
	ld.param.u32 	%r5, [_Z14computeMulExpkId7double2EvPKT0_PT_iiiiS4_S4_S3_S3__param_4];
	ld.param.u32 	%r6, [_Z14computeMulExpkId7double2EvPKT0_PT_iiiiS4_S4_S3_S3__param_5];
	ld.param.f64 	%fd2, [_Z14computeMulExpkId7double2EvPKT0_PT_iiiiS4_S4_S3_S3__param_7];
	ld.param.u64 	%rd7, [_Z14computeMulExpkId7double2EvPKT0_PT_iiiiS4_S4_S3_S3__param_8];
	ld.param.u64 	%rd8, [_Z14computeMulExpkId7double2EvPKT0_PT_iiiiS4_S4_S3_S3__param_9];
	cvta.to.global.u64 	%rd1, %rd6;
	cvta.to.global.u64 	%rd2, %rd8;
	cvta.to.global.u64 	%rd3, %rd7;
	cvta.to.global.u64 	%rd4, %rd5;
	mov.u32 	%r7, %ntid.x;
	mov.u32 	%r8, %ctaid.x;
	mov.u32 	%r9, %tid.x;
	mad.lo.s32 	%r1, %r7, %r8, %r9;
	mov.u32 	%r10, %ntid.y;
	mov.u32 	%r11, %ctaid.y;
	mov.u32 	%r12, %tid.y;
	mad.lo.s32 	%r2, %r10, %r11, %r12;
	setp.ge.s32 	%p1, %r2, %r5;
	setp.ge.s32 	%p2, %r1, %r6;
	or.pred  	%p3, %p1, %p2;
	@%p3 bra 	$L__BB3_8;
	setp.eq.s32 	%p4, %r2, 0;
	selp.b32 	%r14, 0, 2, %p4;
	setp.ne.s32 	%p5, %r1, 0;
	selp.u32 	%r15, 1, 0, %p5;
	or.b32  	%r13, %r14, %r15;
	setp.gt.s32 	%p6, %r13, 1;
	@%p6 bra 	$L__BB3_6;
	setp.eq.s32 	%p8, %r13, 0;
	@%p8 bra 	$L__BB3_3;
	bra.uni 	$L__BB3_4;
$L__BB3_3:
	ld.global.f64 	%fd113, [%rd4];
	mul.f64 	%fd114, %fd2, %fd113;
	st.global.f64 	[%rd1], %fd114;
	mul.wide.s32 	%rd56, %r6, 16;
	add.s64 	%rd57, %rd2, %rd56;
	add.s64 	%rd58, %rd4, %rd56;
	ld.global.nc.v2.f64 	{%fd115, %fd116}, [%rd57];
	ld.global.v2.f64 	{%fd117, %fd118}, [%rd58];
	mul.f64 	%fd119, %fd115, %fd117;
	mul.f64 	%fd120, %fd116, %fd118;
	sub.f64 	%fd121, %fd119, %fd120;
	mul.f64 	%fd122, %fd2, %fd121;
	mul.wide.s32 	%rd59, %r6, 8;
	add.s64 	%rd60, %rd1, %rd59;
	st.global.f64 	[%rd60], %fd122;
	mul.wide.u32 	%rd61, %r5, 16;
	add.s64 	%rd62, %rd3, %rd61;
	ld.global.nc.f64 	%fd123, [%rd62];
	mad.lo.s32 	%r36, %r5, %r6, %r5;
	mul.wide.s32 	%rd63, %r36, 16;
	add.s64 	%rd64, %rd4, %rd63;
	ld.global.f64 	%fd124, [%rd64];
	mul.f64 	%fd125, %fd123, %fd124;
	mul.f64 	%fd126, %fd2, %fd125;
	mul.lo.s32 	%r37, %r5, %r4;
	mul.wide.s32 	%rd65, %r37, 8;
	add.s64 	%rd66, %rd1, %rd65;
	st.global.f64 	[%rd66], %fd126;
	add.s64 	%rd67, %rd64, %rd56;
	ld.global.v2.f64 	{%fd127, %fd128}, [%rd67];
	mul.f64 	%fd129, %fd115, %fd127;
	mul.f64 	%fd130, %fd116, %fd128;
	sub.f64 	%fd131, %fd129, %fd130;
	mul.f64 	%fd132, %fd123, %fd131;
	mul.f64 	%fd133, %fd2, %fd132;
	add.s64 	%rd68, %rd66, %rd59;
	st.global.f64 	[%rd68], %fd133;
	bra.uni 	$L__BB3_8;
$L__BB3_4:
	mul.wide.s32 	%rd42, %r1, 16;
	add.s64 	%rd43, %rd4, %rd42;
	ld.global.v2.f64 	{%fd88, %fd89}, [%rd43];
	add.s64 	%rd44, %rd2, %rd42;
	ld.global.nc.v2.f64 	{%fd90, %fd91}, [%rd44];
	mul.f64 	%fd92, %fd88, %fd90;
	mul.f64 	%fd93, %fd89, %fd91;
	sub.f64 	%fd94, %fd92, %fd93;
	mul.f64 	%fd95, %fd2, %fd94;
	mul.wide.s32 	%rd45, %r1, 8;
	add.s64 	%rd46, %rd1, %rd45;
	st.global.f64 	[%rd46], %fd95;
	mul.f64 	%fd96, %fd88, %fd91;
	fma.rn.f64 	%fd97, %fd89, %fd90, %fd96;
	neg.f64 	%fd98, %fd97;
	mul.f64 	%fd99, %fd2, %fd98;
	sub.s32 	%r33, %r4, %r1;
	mul.wide.s32 	%rd47, %r33, 8;
	add.s64 	%rd48, %rd1, %rd47;
	st.global.f64 	[%rd48], %fd99;
	mad.lo.s32 	%r34, %r5, %r6, %r5;
	mul.wide.s32 	%rd49, %r34, 16;
	add.s64 	%rd50, %rd43, %rd49;
	ld.global.v2.f64 	{%fd100, %fd101}, [%rd50];
	mul.wide.u32 	%rd51, %r5, 16;
	add.s64 	%rd52, %rd3, %rd51;
	ld.global.nc.f64 	%fd102, [%rd52];
	mul.f64 	%fd103, %fd100, %fd90;
	mul.f64 	%fd104, %fd101, %fd91;
	sub.f64 	%fd105, %fd103, %fd104;
	mul.f64 	%fd106, %fd102, %fd105;
	mul.f64 	%fd107, %fd2, %fd106;
	mul.lo.s32 	%r35, %r5, %r4;
	mul.wide.s32 	%rd53, %r35, 8;
	add.s64 	%rd54, %rd46, %rd53;
	st.global.f64 	[%rd54], %fd107;
	neg.f64 	%fd108, %fd102;
	mul.f64 	%fd109, %fd100, %fd91;
	fma.rn.f64 	%fd110, %fd101, %fd90, %fd109;
	mul.f64 	%fd111, %fd110, %fd108;
	mul.f64 	%fd112, %fd2, %fd111;
	add.s64 	%rd55, %rd48, %rd53;
	st.global.f64 	[%rd55], %fd112;
	bra.uni 	$L__BB3_8;
$L__BB3_5:
	ld.param.f64 	%fd135, [_Z14computeMulExpkId7double2EvPKT0_PT_iiiiS4_S4_S3_S3__param_6];
	mad.lo.s32 	%r28, %r2, %r6, %r2;
	mul.wide.s32 	%rd25, %r28, 16;
	add.s64 	%rd26, %rd4, %rd25;
	ld.global.v2.f64 	{%fd43, %fd44}, [%rd26];
	sub.s32 	%r29, %r3, %r2;
	mad.lo.s32 	%r30, %r29, %r6, %r29;
	mul.wide.s32 	%rd27, %r30, 16;
	add.s64 	%rd28, %rd4, %rd27;
	ld.global.v2.f64 	{%fd45, %fd46}, [%rd28];
	mul.wide.u32 	%rd29, %r2, 16;
	add.s64 	%rd30, %rd3, %rd29;
	ld.global.nc.v2.f64 	{%fd47, %fd48}, [%rd30];
	add.f64 	%fd49, %fd43, %fd45;
	sub.f64 	%fd50, %fd46, %fd44;
	mul.f64 	%fd51, %fd50, %fd48;
	fma.rn.f64 	%fd52, %fd49, %fd47, %fd51;
	mul.f64 	%fd53, %fd50, %fd47;
	mul.f64 	%fd54, %fd49, %fd48;
	sub.f64 	%fd55, %fd53, %fd54;
	mul.f64 	%fd56, %fd135, %fd52;
	mul.lo.s32 	%r31, %r4, %r2;
	mul.wide.s32 	%rd31, %r31, 8;
	add.s64 	%rd32, %rd1, %rd31;
	st.global.f64 	[%rd32], %fd56;
	mul.f64 	%fd57, %fd135, %fd55;
	mul.lo.s32 	%r32, %r29, %r4;
	mul.wide.s32 	%rd33, %r32, 8;
	add.s64 	%rd34, %rd1, %rd33;
	st.global.f64 	[%rd34], %fd57;
	mul.wide.s32 	%rd35, %r6, 16;
	add.s64 	%rd36, %rd26, %rd35;
	add.s64 	%rd37, %rd28, %rd35;
	ld.global.v2.f64 	{%fd58, %fd59}, [%rd36];
	ld.global.v2.f64 	{%fd60, %fd61}, [%rd37];
	add.f64 	%fd62, %fd58, %fd60;
	add.f64 	%fd63, %fd59, %fd61;
	sub.f64 	%fd64, %fd58, %fd60;
	sub.f64 	%fd65, %fd59, %fd61;
	mul.f64 	%fd66, %fd62, %fd47;
	mul.f64 	%fd67, %fd65, %fd48;
	sub.f64 	%fd68, %fd66, %fd67;
	mul.f64 	%fd69, %fd64, %fd48;
	fma.rn.f64 	%fd70, %fd63, %fd47, %fd69;
	neg.f64 	%fd71, %fd48;
	mul.f64 	%fd72, %fd62, %fd71;
	mul.f64 	%fd73, %fd65, %fd47;
	sub.f64 	%fd74, %fd72, %fd73;
	mul.f64 	%fd75, %fd64, %fd47;
	mul.f64 	%fd76, %fd63, %fd48;
	sub.f64 	%fd77, %fd75, %fd76;
	add.s64 	%rd38, %rd2, %rd35;
	ld.global.nc.v2.f64 	{%fd78, %fd79}, [%rd38];
	mul.f64 	%fd80, %fd68, %fd78;
	mul.f64 	%fd81, %fd70, %fd79;
	sub.f64 	%fd82, %fd80, %fd81;
	mul.f64 	%fd83, %fd135, %fd82;
	mul.wide.s32 	%rd39, %r6, 8;
	add.s64 	%rd40, %rd32, %rd39;
	st.global.f64 	[%rd40], %fd83;
	mul.f64 	%fd84, %fd74, %fd78;
	mul.f64 	%fd85, %fd77, %fd79;
	sub.f64 	%fd86, %fd84, %fd85;
	mul.f64 	%fd87, %fd135, %fd86;
	add.s64 	%rd41, %rd34, %rd39;
	st.global.f64 	[%rd41], %fd87;
	bra.uni 	$L__BB3_8;
$L__BB3_6:
	setp.eq.s32 	%p7, %r13, 2;
	@%p7 bra 	$L__BB3_5;
	ld.param.f64 	%fd134, [_Z14computeMulExpkId7double2EvPKT0_PT_iiiiS4_S4_S3_S3__param_6];
	mad.lo.s32 	%r16, %r2, %r6, %r2;
	add.s32 	%r17, %r16, %r1;
	mul.wide.s32 	%rd9, %r17, 16;
	add.s64 	%rd10, %rd4, %rd9;
	sub.s32 	%r18, %r3, %r2;
	mad.lo.s32 	%r19, %r18, %r6, %r18;
	add.s32 	%r20, %r19, %r1;
	mul.wide.s32 	%rd11, %r20, 16;
	add.s64 	%rd12, %rd4, %rd11;
	ld.global.v2.f64 	{%fd3, %fd4}, [%rd10];
	ld.global.v2.f64 	{%fd5, %fd6}, [%rd12];
	add.f64 	%fd7, %fd3, %fd5;
	add.f64 	%fd8, %fd4, %fd6;
	sub.f64 	%fd9, %fd3, %fd5;
	sub.f64 	%fd10, %fd4, %fd6;
	mul.wide.u32 	%rd13, %r2, 16;
	add.s64 	%rd14, %rd3, %rd13;
	ld.global.nc.v2.f64 	{%fd11, %fd12}, [%rd14];
	mul.f64 	%fd13, %fd7, %fd11;
	mul.f64 	%fd14, %fd10, %fd12;
	sub.f64 	%fd15, %fd13, %fd14;
	mul.f64 	%fd16, %fd9, %fd12;
	fma.rn.f64 	%fd17, %fd8, %fd11, %fd16;
	neg.f64 	%fd18, %fd12;
	mul.f64 	%fd19, %fd7, %fd18;
	mul.f64 	%fd20, %fd10, %fd11;
	sub.f64 	%fd21, %fd19, %fd20;
	mul.f64 	%fd22, %fd9, %fd11;
	mul.f64 	%fd23, %fd8, %fd12;
	sub.f64 	%fd24, %fd22, %fd23;
	mul.wide.s32 	%rd15, %r1, 16;
	add.s64 	%rd16, %rd2, %rd15;
	ld.global.nc.v2.f64 	{%fd25, %fd26}, [%rd16];
	mul.f64 	%fd27, %fd15, %fd25;
	mul.f64 	%fd28, %fd17, %fd26;
	sub.f64 	%fd29, %fd27, %fd28;
	mul.f64 	%fd30, %fd134, %fd29;
	mul.lo.s32 	%r21, %r4, %r2;
	add.s32 	%r22, %r21, %r1;
	mul.wide.s32 	%rd17, %r22, 8;
	add.s64 	%rd18, %rd1, %rd17;
	st.global.f64 	[%rd18], %fd30;
	mul.f64 	%fd31, %fd21, %fd25;
	mul.f64 	%fd32, %fd24, %fd26;
	sub.f64 	%fd33, %fd31, %fd32;
	mul.f64 	%fd34, %fd134, %fd33;
	mul.lo.s32 	%r23, %r18, %r4;
	add.s32 	%r24, %r23, %r1;
	mul.wide.s32 	%rd19, %r24, 8;
	add.s64 	%rd20, %rd1, %rd19;
	st.global.f64 	[%rd20], %fd34;
	mul.f64 	%fd35, %fd15, %fd26;
	fma.rn.f64 	%fd36, %fd17, %fd25, %fd35;
	neg.f64 	%fd37, %fd36;
	mul.f64 	%fd38, %fd134, %fd37;
	sub.s32 	%r25, %r4, %r1;
	add.s32 	%r26, %r21, %r25;
	mul.wide.s32 	%rd21, %r26, 8;
	add.s64 	%rd22, %rd1, %rd21;
	st.global.f64 	[%rd22], %fd38;
	mul.f64 	%fd39, %fd21, %fd26;
	fma.rn.f64 	%fd40, %fd24, %fd25, %fd39;
	neg.f64 	%fd41, %fd40;
	mul.f64 	%fd42, %fd134, %fd41;
	add.s32 	%r27, %r23, %r25;
	mul.wide.s32 	%rd23, %r27, 8;
	add.s64 	%rd24, %rd1, %rd23;
	st.global.f64 	[%rd24], %fd42;
$L__BB3_8:
	ret;

}
.func  (.param .align 16 .b8 func_retval0[16]) __internal_trig_reduction_slowpathd(
	.param .b64 __internal_trig_reduction_slowpathd_param_0
)
{
	.local .align 8 .b8 	__local_depot4[40];
	.reg .b64 	%SP;
	.reg .b64 	%SPL;
	.reg .pred 	%p<10>;
	.reg .b32 	%r<47>;
	.reg .b64 	%rd<74>;
	.reg .b64 	%fd<5>;

	mov.u64 	%SPL, __local_depot4;
	ld.param.f64 	%fd4, [__internal_trig_reduction_slowpathd_param_0];
	add.u64 	%rd1, %SPL, 0;
	{
	.reg .b32 %temp; 
	mov.b64 	{%temp, %r1}, %fd4;
	}
	shr.u32 	%r2, %r1, 20;
	and.b32  	%r3, %r2, 2047;
	setp.eq.s32 	%p1, %r3, 2047;
	mov.b32 	%r46, 0;
	@%p1 bra 	$L__BB4_9;
	add.s32 	%r20, %r3, -1024;
	mov.b64 	%rd20, %fd4;
	shl.b64 	%rd2, %rd20, 11;
	shr.u32 	%r4, %r20, 6;
	sub.s32 	%r45, 15, %r4;
	sub.s32 	%r21, 19, %r4;
	setp.lt.u32 	%p2, %r20, 128;
	selp.b32 	%r6, 18, %r21, %p2;
	setp.ge.s32 	%p3, %r45, %r6;
	mov.b64 	%rd70, 0;
	@%p3 bra 	$L__BB4_4;
	add.s32 	%r23, %r6, %r4;
	neg.s32 	%r43, %r23;
	or.b64  	%rd3, %rd2, -9223372036854775808;
	mov.b64 	%rd70, 0;
	mov.b32 	%r42, 0;
	mov.u64 	%rd25, __cudart_i2opi_d;
	mov.u32 	%r44, %r45;
$L__BB4_3:
	.pragma "nounroll";
	mul.wide.s32 	%rd22, %r42, 8;
	add.s64 	%rd23, %rd1, %rd22;
	mul.wide.s32 	%rd24, %r44, 8;
	add.s64 	%rd26, %rd25, %rd24;
	ld.global.nc.u64 	%rd27, [%rd26];
	{
	.reg .u32 %r0, %r1, %r2, %r3, %alo, %ahi, %blo, %bhi, %clo, %chi;
	mov.b64 	{%alo,%ahi}, %rd27;
	mov.b64 	{%blo,%bhi}, %rd3;
	mov.b64 	{%clo,%chi}, %rd70;
	mad.lo.cc.u32 	%r0, %alo, %blo, %clo;
	madc.hi.cc.u32 	%r1, %alo, %blo, %chi;
	madc.hi.u32 	%r2, %alo, %bhi, 0;
	mad.lo.cc.u32 	%r1, %alo, %bhi, %r1;
	madc.hi.cc.u32 	%r2, %ahi, %blo, %r2;
	madc.hi.u32 	%r3, %ahi, %bhi, 0;
	mad.lo.cc.u32 	%r1, %ahi, %blo, %r1;
	madc.lo.cc.u32 	%r2, %ahi, %bhi, %r2;
	addc.u32 	%r3, %r3, 0;
	mov.b64 	%rd28, {%r0,%r1};
	mov.b64 	%rd70, {%r2,%r3};
	}
	st.local.u64 	[%rd23], %rd28;
	add.s32 	%r44, %r44, 1;
	add.s32 	%r43, %r43, 1;
	add.s32 	%r42, %r42, 1;
	setp.ne.s32 	%p4, %r43, -15;
	mov.u32 	%r45, %r6;
	@%p4 bra 	$L__BB4_3;
$L__BB4_4:
	cvt.s64.s32 	%rd29, %r45;
	cvt.u64.u32 	%rd30, %r4;
	add.s64 	%rd31, %rd30, %rd29;
	shl.b64 	%rd32, %rd31, 3;
	add.s64 	%rd33, %rd1, %rd32;
	st.local.u64 	[%rd33+-120], %rd70;
	and.b32  	%r15, %r2, 63;
	ld.local.u64 	%rd72, [%rd1+16];
	ld.local.u64 	%rd71, [%rd1+24];
	setp.eq.s32 	%p5, %r15, 0;
	@%p5 bra 	$L__BB4_6;
	shl.b64 	%rd34, %rd71, %r15;
	shr.u64 	%rd35, %rd72, 1;
	xor.b32  	%r24, %r15, 63;
	shr.u64 	%rd36, %rd35, %r24;
	or.b64  	%rd71, %rd34, %rd36;
	ld.local.u64 	%rd37, [%rd1+8];
	shl.b64 	%rd38, %rd72, %r15;
	shr.u64 	%rd39, %rd37, 1;
	shr.u64 	%rd40, %rd39, %r24;
	or.b64  	%rd72, %rd38, %rd40;
$L__BB4_6:
	and.b32  	%r25, %r1, -2147483648;
	shr.u64 	%rd41, %rd71, 62;
	cvt.u32.u64 	%r26, %rd41;
	mov.b64 	{%r27, %r28}, %rd71;
	mov.b64 	{%r29, %r30}, %rd72;
	shf.l.wrap.b32 	%r31, %r30, %r27, 2;
	shf.l.wrap.b32 	%r32, %r27, %r28, 2;
	mov.b64 	%rd42, {%r31, %r32};
	shl.b64 	%rd43, %rd72, 2;
	shr.u64 	%rd44, %rd42, 63;
	cvt.u32.u64 	%r33, %rd44;
	add.s32 	%r34, %r33, %r26;
	setp.eq.s32 	%p6, %r25, 0;
	neg.s32 	%r35, %r34;
	selp.b32 	%r46, %r34, %r35, %p6;
	setp.gt.s64 	%p7, %rd42, -1;
	mov.b64 	%rd45, 0;
	{
	.reg .u32 %r0, %r1, %r2, %r3, %a0, %a1, %a2, %a3, %b0, %b1, %b2, %b3;
	mov.b64 	{%a0,%a1}, %rd45;
	mov.b64 	{%a2,%a3}, %rd45;
	mov.b64 	{%b0,%b1}, %rd43;
	mov.b64 	{%b2,%b3}, %rd42;
	sub.cc.u32 	%r0, %a0, %b0;
	subc.cc.u32 	%r1, %a1, %b1;
	subc.cc.u32 	%r2, %a2, %b2;
	subc.u32 	%r3, %a3, %b3;
	mov.b64 	%rd46, {%r0,%r1};
	mov.b64 	%rd47, {%r2,%r3};
	}
	xor.b32  	%r36, %r25, -2147483648;
	selp.b64 	%rd73, %rd42, %rd47, %p7;
	selp.b64 	%rd14, %rd43, %rd46, %p7;
	selp.b32 	%r17, %r25, %r36, %p7;
	clz.b64 	%r37, %rd73;
	cvt.u64.u32 	%rd15, %r37;
	setp.eq.s32 	%p8, %r37, 0;
	@%p8 bra 	$L__BB4_8;
	cvt.u32.u64 	%r38, %rd15;
	and.b32  	%r39, %r38, 63;
	shl.b64 	%rd48, %rd73, %r39;
	shr.u64 	%rd49, %rd14, 1;
	not.b32 	%r40, %r38;
	and.b32  	%r41, %r40, 63;
	shr.u64 	%rd50, %rd49, %r41;
	or.b64  	%rd73, %rd48, %rd50;
$L__BB4_8:
	mov.b64 	%rd51, -3958705157555305931;
	{
	.reg .u32 %r0, %r1, %r2, %r3, %alo, %ahi, %blo, %bhi;
	mov.b64 	{%alo,%ahi}, %rd73;
	mov.b64 	{%blo,%bhi}, %rd51;
	mul.lo.u32 	%r0, %alo, %blo;
	mul.hi.u32 	%r1, %alo, %blo;
	mad.lo.cc.u32 	%r1, %alo, %bhi, %r1;
	madc.hi.u32 	%r2, %alo, %bhi, 0;
	mad.lo.cc.u32 	%r1, %ahi, %blo, %r1;
	madc.hi.cc.u32 	%r2, %ahi, %blo, %r2;
	madc.hi.u32 	%r3, %ahi, %bhi, 0;
	mad.lo.cc.u32 	%r2, %ahi, %bhi, %r2;
	addc.u32 	%r3, %r3, 0;
	mov.b64 	%rd52, {%r0,%r1};
	mov.b64 	%rd53, {%r2,%r3};
	}
	setp.gt.s64 	%p9, %rd53, 0;
	{
	.reg .u32 %r0, %r1, %r2, %r3, %a0, %a1, %a2, %a3, %b0, %b1, %b2, %b3;
	mov.b64 	{%a0,%a1}, %rd52;
	mov.b64 	{%a2,%a3}, %rd53;
	mov.b64 	{%b0,%b1}, %rd52;
	mov.b64 	{%b2,%b3}, %rd53;
	add.cc.u32 	%r0, %a0, %b0;
	addc.cc.u32 	%r1, %a1, %b1;
	addc.cc.u32 	%r2, %a2, %b2;
	addc.u32 	%r3, %a3, %b3;
	mov.b64 	%rd54, {%r0,%r1};
	mov.b64 	%rd55, {%r2,%r3};
	}
	selp.b64 	%rd56, %rd55, %rd53, %p9;
	selp.s64 	%rd57, -1, 0, %p9;
	sub.s64 	%rd58, %rd57, %rd15;
	cvt.u64.u32 	%rd59, %r17;
	shl.b64 	%rd60, %rd59, 32;
	add.s64 	%rd61, %rd56, 1;
	shr.u64 	%rd62, %rd61, 10;
	add.s64 	%rd63, %rd62, 1;
	shr.u64 	%rd64, %rd63, 1;
	shl.b64 	%rd65, %rd58, 52;
	add.s64 	%rd66, %rd65, %rd64;
	add.s64 	%rd67, %rd66, 4602678819172646912;
	or.b64  	%rd68, %rd67, %rd60;
	mov.b64 	%fd4, %rd68;
$L__BB4_9:
	st.param.f64 	[func_retval0], %fd4;
	st.param.b32 	[func_retval0+8], %r46;
	ret;

}


// ===== COMPILED SASS (sm_100) =====

	.target	sm_100

	.elftype	@"ET_EXEC"


//--------------------- .note.nv.tkinfo           --------------------------
	.section	.note.nv.tkinfo,"",@"SHT_NOTE"
	.sectionflags	@"SHF_NOTE_NV_TKINFO"
	.tkinfo
        /*0018*/ 	.word	0x00000002
        /*0030*/ 	.string	""
        /*0030*/ 	.string	"ptxas"
        /*0030*/ 	.string	"Cuda compilation tools, release 13.0, V13.0.88"
        /*0030*/ 	.string	"Build cuda_13.0.r13.0/compiler.36424714_0"
        /*0030*/ 	.string	"-arch sm_100 -m 64 "



//--------------------- .note.nv.cuinfo           --------------------------
	.section	.note.nv.cuinfo,"",@"SHT_NOTE"
	.sectionflags	@"SHF_NOTE_NV_CUINFO"
        /*0018*/ 	.short	0x0002
        /*001a*/ 	.short	0x0064
        /*001c*/ 	.short	0x0082
	.zero		2


//--------------------- .nv.info                  --------------------------
	.section	.nv.info,"",@"SHT_CUDA_INFO"
	.align	4


	//----- nvinfo : EIATTR_REGCOUNT
	.align		4
        /*0000*/ 	.byte	0x04, 0x2f
        /*0002*/ 	.short	(.L_3 - .L_2)
	.align		4
.L_2:
        /*0004*/ 	.word	index@(_Z14precomputeExpkP7double2S0_ii)
        /*0008*/ 	.word	0x0000001e


	//----- nvinfo : EIATTR_FRAME_SIZE
	.align		4
.L_3:
        /*000c*/ 	.byte	0x04, 0x11
        /*000e*/ 	.short	(.L_5 - .L_4)
	.align		4
.L_4:
        /*0010*/ 	.word	index@($_Z14precomputeExpkP7double2S0_ii$__internal_trig_reduction_slowpathd)
        /*0014*/ 	.word	0x00000028


	//----- nvinfo : EIATTR_FRAME_SIZE
	.align		4
.L_5:
        /*0018*/ 	.byte	0x04, 0x11
        /*001a*/ 	.short	(.L_7 - .L_6)
	.align		4
.L_6:
        /*001c*/ 	.word	index@($__internal_1_$__cuda_sm20_div_rn_f64_full)
        /*0020*/ 	.word	0x00000028


	//----- nvinfo : EIATTR_FRAME_SIZE
	.align		4
.L_7:
        /*0024*/ 	.byte	0x04, 0x11
        /*0026*/ 	.short	(.L_9 - .L_8)
	.align		4
.L_8:
        /*0028*/ 	.word	index@(_Z14precomputeExpkP7double2S0_ii)
        /*002c*/ 	.word	0x00000028


	//----- nvinfo : EIATTR_REGCOUNT
	.align		4
.L_9:
        /*0030*/ 	.byte	0x04, 0x2f
        /*0032*/ 	.short	(.L_11 - .L_10)
	.align		4
.L_10:
        /*0034*/ 	.word	index@(_Z14precomputeExpkP6float2S0_ii)
        /*0038*/ 	.word	0x0000000f


	//----- nvinfo : EIATTR_FRAME_SIZE
	.align		4
.L_11:
        /*003c*/ 	.byte	0x04, 0x11
        /*003e*/ 	.short	(.L_13 - .L_12)
	.align		4
.L_12:
        /*0040*/ 	.word	index@($__internal_0_$__cuda_sm3x_div_rn_noftz_f32_slowpath)
        /*0044*/ 	.word	0x00000000


	//----- nvinfo : EIATTR_FRAME_SIZE
	.align		4
.L_13:
        /*0048*/ 	.byte	0x04, 0x11
        /*004a*/ 	.short	(.L_15 - .L_14)
	.align		4
.L_14:
        /*004c*/ 	.word	index@(_Z14precomputeExpkP6float2S0_ii)
        /*0050*/ 	.word	0x00000000


	//----- nvinfo : EIATTR_REGCOUNT
	.align		4
.L_15:
        /*0054*/ 	.byte	0x04, 0x2f
        /*0056*/ 	.short	(.L_17 - .L_16)
	.align		4
.L_16:
        /*0058*/ 	.word	index@(_Z12reorderInputIdEvPKT_PS0_iii)
        /*005c*/ 	.word	0x0000000c


	//----- nvinfo : EIATTR_FRAME_SIZE
	.align		4
.L_17:
        /*0060*/ 	.byte	0x04, 0x11
        /*0062*/ 	.short	(.L_19 - .L_18)
	.align		4
.L_18:
        /*0064*/ 	.word	index@(_Z12reorderInputIdEvPKT_PS0_iii)
        /*0068*/ 	.word	0x00000000


	//----- nvinfo : EIATTR_REGCOUNT
	.align		4
.L_19:
        /*006c*/ 	.byte	0x04, 0x2f
        /*006e*/ 	.short	(.L_21 - .L_20)
	.align		4
.L_20:
        /*0070*/ 	.word	index@(_Z14computeMulExpkId7double2EvPKT0_PT_iiiiS4_S4_S3_S3_)
        /*0074*/ 	.word	0x00000020


	//----- nvinfo : EIATTR_FRAME_SIZE
	.align		4
.L_21:
        /*0078*/ 	.byte	0x04, 0x11
        /*007a*/ 	.short	(.L_23 - .L_22)
	.align		4
.L_22:
        /*007c*/ 	.word	index@(_Z14computeMulExpkId7double2EvPKT0_PT_iiiiS4_S4_S3_S3_)
        /*0080*/ 	.word	0x00000000


	//----- nvinfo : EIATTR_MIN_STACK_SIZE
	.align		4
.L_23:
        /*0084*/ 	.byte	0x04, 0x12
        /*0086*/ 	.short	(.L_25 - .L_24)
	.align		4
.L_24:
        /*0088*/ 	.word	index@(_Z14computeMulExpkId7double2EvPKT0_PT_iiiiS4_S4_S3_S3_)
        /*008c*/ 	.word	0x00000000


	//----- nvinfo : EIATTR_MIN_STACK_SIZE
	.align		4
.L_25:
        /*0090*/ 	.byte	0x04, 0x12
        /*0092*/ 	.short	(.L_27 - .L_26)
	.align		4
.L_26:
        /*0094*/ 	.word	index@(_Z12reorderInputIdEvPKT_PS0_iii)
        /*0098*/ 	.word	0x00000000


	//----- nvinfo : EIATTR_MIN_STACK_SIZE
	.align		4
.L_27:
        /*009c*/ 	.byte	0x04, 0x12
        /*009e*/ 	.short	(.L_29 - .L_28)
	.align		4
.L_28:
        /*00a0*/ 	.word	index@(_Z14precomputeExpkP6float2S0_ii)
        /*00a4*/ 	.word	0x00000000


	//----- nvinfo : EIATTR_MIN_STACK_SIZE
	.align		4
.L_29:
        /*00a8*/ 	.byte	0x04, 0x12
        /*00aa*/ 	.short	(.L_31 - .L_30)
	.align		4
.L_30:
        /*00ac*/ 	.word	index@(_Z14precomputeExpkP7double2S0_ii)
        /*00b0*/ 	.word	0x00000028
.L_31:


//--------------------- .nv.compat                --------------------------
	.section	.nv.compat,"",@"SHT_CUDA_COMPAT_INFO"
	.align	4
        /*0000*/ 	.byte	0x02, 0x09, 0x00, 0x00, 0x02, 0x02, 0x01, 0x00, 0x02, 0x05, 0x05, 0x00, 0x03, 0x07, 0x01, 0x01
        /*0010*/ 	.byte	0x02, 0x03, 0x00, 0x00, 0x02, 0x06, 0x01, 0x00, 0x04, 0x0b, 0x08, 0x00, 0x01, 0x00, 0x00, 0x00
        /*0020*/ 	.byte	0x00, 0x00, 0x00, 0x00


//--------------------- .nv.info._Z14computeMulExpkId7double2EvPKT0_PT_iiiiS4_S4_S3_S3_ --------------------------
	.section	.nv.info._Z14computeMulExpkId7double2EvPKT0_PT_iiiiS4_S4_S3_S3_,"",@"SHT_CUDA_INFO"
	.sectionflags	@""
	.align	4


	//----- nvinfo : EIATTR_CUDA_API_VERSION
	.align		4
        /*0000*/ 	.byte	0x04, 0x37
        /*0002*/ 	.short	(.L_33 - .L_32)
.L_32:
        /*0004*/ 	.word	0x00000082


	//----- nvinfo : EIATTR_KPARAM_INFO
	.align		4
.L_33:
        /*0008*/ 	.byte	0x04, 0x17
        /*000a*/ 	.short	(.L_35 - .L_34)
.L_34:
        /*000c*/ 	.word	0x00000000
        /*0010*/ 	.short	0x0009
        /*0012*/ 	.short	0x0038
        /*0014*/ 	.byte	0x00, 0xf5, 0x21, 0x00


	//----- nvinfo : EIATTR_KPARAM_INFO
	.align		4
.L_35:
        /*0018*/ 	.byte	0x04, 0x17
        /*001a*/ 	.short	(.L_37 - .L_36)
.L_36:
        /*001c*/ 	.word	0x00000000
        /*0020*/ 	.short	0x0008
        /*0022*/ 	.short	0x0030
        /*0024*/ 	.byte	0x00, 0xf5, 0x21, 0x00


	//----- nvinfo : EIATTR_KPARAM_INFO
	.align		4
.L_37:
        /*0028*/ 	.byte	0x04, 0x17
        /*002a*/ 	.short	(.L_39 - .L_38)
.L_38:
        /*002c*/ 	.word	0x00000000
        /*0030*/ 	.short	0x0007
        /*0032*/ 	.short	0x0028
        /*0034*/ 	.byte	0x00, 0xf0, 0x21, 0x00


	//----- nvinfo : EIATTR_KPARAM_INFO
	.align		4
.L_39:
        /*0038*/ 	.byte	0x04, 0x17
        /*003a*/ 	.short	(.L_41 - .L_40)
.L_40:
        /*003c*/ 	.word	0x00000000
        /*0040*/ 	.short	0x0006
        /*0042*/ 	.short	0x0020
        /*0044*/ 	.byte	0x00, 0xf0, 0x21, 0x00


	//----- nvinfo : EIATTR_KPARAM_INFO
	.align		4
.L_41:
        /*0048*/ 	.byte	0x04, 0x17
        /*004a*/ 	.short	(.L_43 - .L_42)
.L_42:
        /*004c*/ 	.word	0x00000000
        /*0050*/ 	.short	0x0005
        /*0052*/ 	.short	0x001c
        /*0054*/ 	.byte	0x00, 0xf0, 0x11, 0x00


	//----- nvinfo : EIATTR_KPARAM_INFO
	.align		4
.L_43:
        /*0058*/ 	.byte	0x04, 0x17
        /*005a*/ 	.short	(.L_45 - .L_44)
.L_44:
        /*005c*/ 	.word	0x00000000
        /*0060*/ 	.short	0x0004
        /*0062*/ 	.short	0x0018
        /*0064*/ 	.byte	0x00, 0xf0, 0x11, 0x00


	//----- nvinfo : EIATTR_KPARAM_INFO
	.align		4
.L_45:
        /*0068*/ 	.byte	0x04, 0x17
        /*006a*/ 	.short	(.L_47 - .L_46)
.L_46:
        /*006c*/ 	.word	0x00000000
        /*0070*/ 	.short	0x0003
        /*0072*/ 	.short	0x0014
        /*0074*/ 	.byte	0x00, 0xf0, 0x11, 0x00


	//----- nvinfo : EIATTR_KPARAM_INFO
	.align		4
.L_47:
        /*0078*/ 	.byte	0x04, 0x17
        /*007a*/ 	.short	(.L_49 - .L_48)
.L_48:
        /*007c*/ 	.word	0x00000000
        /*0080*/ 	.short	0x0002
        /*0082*/ 	.short	0x0010
        /*0084*/ 	.byte	0x00, 0xf0, 0x11, 0x00


	//----- nvinfo : EIATTR_KPARAM_INFO
	.align		4
.L_49:
        /*0088*/ 	.byte	0x04, 0x17
        /*008a*/ 	.short	(.L_51 - .L_50)
.L_50:
        /*008c*/ 	.word	0x00000000
        /*0090*/ 	.short	0x0001
        /*0092*/ 	.short	0x0008
        /*0094*/ 	.byte	0x00, 0xf5, 0x21, 0x00


	//----- nvinfo : EIATTR_KPARAM_INFO
	.align		4
.L_51:
        /*0098*/ 	.byte	0x04, 0x17
        /*009a*/ 	.short	(.L_53 - .L_52)
.L_52:
        /*009c*/ 	.word	0x00000000
        /*00a0*/ 	.short	0x0000
        /*00a2*/ 	.short	0x0000
        /*00a4*/ 	.byte	0x00, 0xf5, 0x21, 0x00


	//----- nvinfo : EIATTR_SPARSE_MMA_MASK
	.align		4
.L_53:
        /*00a8*/ 	.byte	0x03, 0x50
        /*00aa*/ 	.short	0x0000


	//----- nvinfo : EIATTR_MAXREG_COUNT
	.align		4
        /*00ac*/ 	.byte	0x03, 0x1b
        /*00ae*/ 	.short	0x00ff


	//----- nvinfo : EIATTR_MERCURY_ISA_VERSION
	.align		4
        /*00b0*/ 	.byte	0x03, 0x5f
        /*00b2*/ 	.short	0x0101


	//----- nvinfo : EIATTR_VRC_CTA_INIT_COUNT
	.align		4
        /*00b4*/ 	.byte	0x02, 0x4a
	.zero		1
	.zero		1


	//----- nvinfo : EIATTR_EXIT_INSTR_OFFSETS
	.align		4
        /*00b8*/ 	.byte	0x04, 0x1c
        /*00ba*/ 	.short	(.L_55 - .L_54)


	//   ....[0]....
.L_54:
        /*00bc*/ 	.word	0x000000c0


	//   ....[1]....
        /*00c0*/ 	.word	0x000003e0


	//   ....[2]....
        /*00c4*/ 	.word	0x00000650


	//   ....[3]....
        /*00c8*/ 	.word	0x00000a00


	//   ....[4]....
        /*00cc*/ 	.word	0x00000da0


	//----- nvinfo : EIATTR_MAX_THREADS
	.align		4
.L_55:
        /*00d0*/ 	.byte	0x04, 0x05
        /*00d2*/ 	.short	(.L_57 - .L_56)
.L_56:
        /*00d4*/ 	.word	0x00000100
        /*00d8*/ 	.word	0x00000001
        /*00dc*/ 	.word	0x00000001


	//----- nvinfo : EIATTR_CRS_STACK_SIZE
	.align		4
.L_57:
        /*00e0*/ 	.byte	0x04, 0x1e
        /*00e2*/ 	.short	(.L_59 - .L_58)
.L_58:
        /*00e4*/ 	.word	0x00000000


	//----- nvinfo : EIATTR_CBANK_PARAM_SIZE
	.align		4
.L_59:
        /*00e8*/ 	.byte	0x03, 0x19
        /*00ea*/ 	.short	0x0040


	//----- nvinfo : EIATTR_PARAM_CBANK
	.align		4
        /*00ec*/ 	.byte	0x04, 0x0a
        /*00ee*/ 	.short	(.L_61 - .L_60)
	.align		4
.L_60:
        /*00f0*/ 	.word	index@(.nv.constant0._Z14computeMulExpkId7double2EvPKT0_PT_iiiiS4_S4_S3_S3_)
        /*00f4*/ 	.short	0x0380
        /*00f6*/ 	.short	0x0040


	//----- nvinfo : EIATTR_SW_WAR
	.align		4
.L_61:
        /*00f8*/ 	.byte	0x04, 0x36
        /*00fa*/ 	.short	(.L_63 - .L_62)
.L_62:
        /*00fc*/ 	.word	0x00000008
.L_63:


//--------------------- .nv.info._Z12reorderInputIdEvPKT_PS0_iii --------------------------
	.section	.nv.info._Z12reorderInputIdEvPKT_PS0_iii,"",@"SHT_CUDA_INFO"
	.sectionflags	@""
	.align	4


	//----- nvinfo : EIATTR_CUDA_API_VERSION
	.align		4
        /*0000*/ 	.byte	0x04, 0x37
        /*0002*/ 	.short	(.L_65 - .L_64)
.L_64:
        /*0004*/ 	.word	0x00000082


	//----- nvinfo : EIATTR_KPARAM_INFO
	.align		4
.L_65:
        /*0008*/ 	.byte	0x04, 0x17
        /*000a*/ 	.short	(.L_67 - .L_66)
.L_66:
        /*000c*/ 	.word	0x00000000
        /*0010*/ 	.short	0x0004
        /*0012*/ 	.short	0x0018
        /*0014*/ 	.byte	0x00, 0xf0, 0x11, 0x00


	//----- nvinfo : EIATTR_KPARAM_INFO
	.align		4
.L_67:
        /*0018*/ 	.byte	0x04, 0x17
        /*001a*/ 	.short	(.L_69 - .L_68)
.L_68:
        /*001c*/ 	.word	0x00000000
        /*0020*/ 	.short	0x0003
        /*0022*/ 	.short	0x0014
        /*0024*/ 	.byte	0x00, 0xf0, 0x11, 0x00


	//----- nvinfo : EIATTR_KPARAM_INFO
	.align		4
.L_69:
        /*0028*/ 	.byte	0x04, 0x17
        /*002a*/ 	.short	(.L_71 - .L_70)
.L_70:
        /*002c*/ 	.word	0x00000000
        /*0030*/ 	.short	0x0002
        /*0032*/ 	.short	0x0010
        /*0034*/ 	.byte	0x00, 0xf0, 0x11, 0x00


	//----- nvinfo : EIATTR_KPARAM_INFO
	.align		4
.L_71:
        /*0038*/ 	.byte	0x04, 0x17
        /*003a*/ 	.short	(.L_73 - .L_72)
.L_72:
        /*003c*/ 	.word	0x00000000
        /*0040*/ 	.short	0x0001
        /*0042*/ 	.short	0x0008
        /*0044*/ 	.byte	0x00, 0xf5, 0x21, 0x00


	//----- nvinfo : EIATTR_KPARAM_INFO
	.align		4
.L_73:
        /*0048*/ 	.byte	0x04, 0x17
        /*004a*/ 	.short	(.L_75 - .L_74)
.L_74:
        /*004c*/ 	.word	0x00000000
        /*0050*/ 	.short	0x0000
        /*0052*/ 	.short	0x0000
        /*0054*/ 	.byte	0x00, 0xf5, 0x21, 0x00


	//----- nvinfo : EIATTR_SPARSE_MMA_MASK
	.align		4
.L_75:
        /*0058*/ 	.byte	0x03, 0x50
        /*005a*/ 	.short	0x0000


	//----- nvinfo : EIATTR_MAXREG_COUNT
	.align		4
        /*005c*/ 	.byte	0x03, 0x1b
        /*005e*/ 	.short	0x00ff


	//----- nvinfo : EIATTR_MERCURY_ISA_VERSION
	.align		4
        /*0060*/ 	.byte	0x03, 0x5f
        /*0062*/ 	.short	0x0101


	//----- nvinfo : EIATTR_VRC_CTA_INIT_COUNT
	.align		4
        /*0064*/ 	.byte	0x02, 0x4a
	.zero		1
	.zero		1


	//----- nvinfo : EIATTR_EXIT_INSTR_OFFSETS
	.align		4
        /*0068*/ 	.byte	0x04, 0x1c
        /*006a*/ 	.short	(.L_77 - .L_76)


	//   ....[0]....
.L_76:
        /*006c*/ 	.word	0x000000c0


	//   ....[1]....
        /*0070*/ 	.word	0x00000380


	//----- nvinfo : EIATTR_CRS_STACK_SIZE
	.align		4
.L_77:
        /*0074*/ 	.byte	0x04, 0x1e
        /*0076*/ 	.short	(.L_79 - .L_78)
.L_78:
        /*0078*/ 	.word	0x00000000


	//----- nvinfo : EIATTR_CBANK_PARAM_SIZE
	.align		4
.L_79:
        /*007c*/ 	.byte	0x03, 0x19
        /*007e*/ 	.short	0x001c


	//----- nvinfo : EIATTR_PARAM_CBANK
	.align		4
        /*0080*/ 	.byte	0x04, 0x0a
        /*0082*/ 	.short	(.L_81 - .L_80)
	.align		4
.L_80:
        /*0084*/ 	.word	index@(.nv.constant0._Z12reorderInputIdEvPKT_PS0_iii)
        /*0088*/ 	.short	0x0380
        /*008a*/ 	.short	0x001c


	//----- nvinfo : EIATTR_SW_WAR
	.align		4
.L_81:
        /*008c*/ 	.byte	0x04, 0x36
        /*008e*/ 	.short	(.L_83 - .L_82)
.L_82:
        /*0090*/ 	.word	0x00000008
.L_83:


//--------------------- .nv.info._Z14precomputeExpkP6float2S0_ii --------------------------
	.section	.nv.info._Z14precomputeExpkP6float2S0_ii,"",@"SHT_CUDA_INFO"
	.sectionflags	@""
	.align	4


	//----- nvinfo : EIATTR_CUDA_API_VERSION
	.align		4
        /*0000*/ 	.byte	0x04, 0x37
        /*0002*/ 	.short	(.L_85 - .L_84)
.L_84:
        /*0004*/ 	.word	0x00000082


	//----- nvinfo : EIATTR_KPARAM_INFO
	.align		4
.L_85:
        /*0008*/ 	.byte	0x04, 0x17
        /*000a*/ 	.short	(.L_87 - .L_86)
.L_86:
        /*000c*/ 	.word	0x00000000
        /*0010*/ 	.short	0x0003
        /*0012*/ 	.short	0x0014
        /*0014*/ 	.byte	0x00, 0xf0, 0x11, 0x00


	//----- nvinfo : EIATTR_KPARAM_INFO
	.align		4
.L_87:
        /*0018*/ 	.byte	0x04, 0x17
        /*001a*/ 	.short	(.L_89 - .L_88)
.L_88:
        /*001c*/ 	.word	0x00000000
        /*0020*/ 	.short	0x0002
        /*0022*/ 	.short	0x0010
        /*0024*/ 	.byte	0x00, 0xf0, 0x11, 0x00


	//----- nvinfo : EIATTR_KPARAM_INFO
	.align		4
.L_89:
        /*0028*/ 	.byte	0x04, 0x17
        /*002a*/ 	.short	(.L_91 - .L_90)
.L_90:
        /*002c*/ 	.word	0x00000000
        /*0030*/ 	.short	0x0001
        /*0032*/ 	.short	0x0008
        /*0034*/ 	.byte	0x00, 0xf5, 0x21, 0x00


	//----- nvinfo : EIATTR_KPARAM_INFO
	.align		4
.L_91:
        /*0038*/ 	.byte	0x04, 0x17
        /*003a*/ 	.short	(.L_93 - .L_92)
.L_92:
        /*003c*/ 	.word	0x00000000
        /*0040*/ 	.short	0x0000
        /*0042*/ 	.short	0x0000
        /*0044*/ 	.byte	0x00, 0xf5, 0x21, 0x00


	//----- nvinfo : EIATTR_SPARSE_MMA_MASK
	.align		4
.L_93:
        /*0048*/ 	.byte	0x03, 0x50
        /*004a*/ 	.short	0x0000


	//----- nvinfo : EIATTR_MAXREG_COUNT
	.align		4
        /*004c*/ 	.byte	0x03, 0x1b
        /*004e*/ 	.short	0x00ff


	//----- nvinfo : EIATTR_MERCURY_ISA_VERSION
	.align		4
        /*0050*/ 	.byte	0x03, 0x5f
        /*0052*/ 	.short	0x0101


	//----- nvinfo : EIATTR_VRC_CTA_INIT_COUNT
	.align		4
        /*0054*/ 	.byte	0x02, 0x4a
	.zero		1
	.zero		1


	//----- nvinfo : EIATTR_EXIT_INSTR_OFFSETS
	.align		4
        /*0058*/ 	.byte	0x04, 0x1c
        /*005a*/ 	.short	(.L_95 - .L_94)


	//   ....[0]....
.L_94:
        /*005c*/ 	.word	0x00000280


	//   ....[1]....
        /*0060*/ 	.word	0x00000400


	//----- nvinfo : EIATTR_CRS_STACK_SIZE
	.align		4
.L_95:
        /*0064*/ 	.byte	0x04, 0x1e
        /*0066*/ 	.short	(.L_97 - .L_96)
.L_96:
        /*0068*/ 	.word	0x00000000


	//----- nvinfo : EIATTR_CBANK_PARAM_SIZE
	.align		4
.L_97:
        /*006c*/ 	.byte	0x03, 0x19
        /*006e*/ 	.short	0x0018


	//----- nvinfo : EIATTR_PARAM_CBANK
	.align		4
        /*0070*/ 	.byte	0x04, 0x0a
        /*0072*/ 	.short	(.L_99 - .L_98)
	.align		4
.L_98:
        /*0074*/ 	.word	index@(.nv.constant0._Z14precomputeExpkP6float2S0_ii)
        /*0078*/ 	.short	0x0380
        /*007a*/ 	.short	0x0018


	//----- nvinfo : EIATTR_SW_WAR
	.align		4
.L_99:
        /*007c*/ 	.byte	0x04, 0x36
        /*007e*/ 	.short	(.L_101 - .L_100)
.L_100:
        /*0080*/ 	.word	0x00000008
.L_101:


//--------------------- .nv.info._Z14precomputeExpkP7double2S0_ii --------------------------
	.section	.nv.info._Z14precomputeExpkP7double2S0_ii,"",@"SHT_CUDA_INFO"
	.sectionflags	@""
	.align	4


	//----- nvinfo : EIATTR_CUDA_API_VERSION
	.align		4
        /*0000*/ 	.byte	0x04, 0x37
        /*0002*/ 	.short	(.L_103 - .L_102)
.L_102:
        /*0004*/ 	.word	0x00000082


	//----- nvinfo : EIATTR_KPARAM_INFO
	.align		4
.L_103:
        /*0008*/ 	.byte	0x04, 0x17
        /*000a*/ 	.short	(.L_105 - .L_104)
.L_104:
        /*000c*/ 	.word	0x00000000
        /*0010*/ 	.short	0x0003
        /*0012*/ 	.short	0x0014
        /*0014*/ 	.byte	0x00, 0xf0, 0x11, 0x00


	//----- nvinfo : EIATTR_KPARAM_INFO
	.align		4
.L_105:
        /*0018*/ 	.byte	0x04, 0x17
        /*001a*/ 	.short	(.L_107 - .L_106)
.L_106:
        /*001c*/ 	.word	0x00000000
        /*0020*/ 	.short	0x0002
        /*0022*/ 	.short	0x0010
        /*0024*/ 	.byte	0x00, 0xf0, 0x11, 0x00


	//----- nvinfo : EIATTR_KPARAM_INFO
	.align		4
.L_107:
        /*0028*/ 	.byte	0x04, 0x17
        /*002a*/ 	.short	(.L_109 - .L_108)
.L_108:
        /*002c*/ 	.word	0x00000000
        /*0030*/ 	.short	0x0001
        /*0032*/ 	.short	0x0008
        /*0034*/ 	.byte	0x00, 0xf5, 0x21, 0x00


	//----- nvinfo : EIATTR_KPARAM_INFO
	.align		4
.L_109:
        /*0038*/ 	.byte	0x04, 0x17
        /*003a*/ 	.short	(.L_111 - .L_110)
.L_110:
        /*003c*/ 	.word	0x00000000
        /*0040*/ 	.short	0x0000
        /*0042*/ 	.short	0x0000
        /*0044*/ 	.byte	0x00, 0xf5, 0x21, 0x00


	//----- nvinfo : EIATTR_SPARSE_MMA_MASK
	.align		4
.L_111:
        /*0048*/ 	.byte	0x03, 0x50
        /*004a*/ 	.short	0x0000


	//----- nvinfo : EIATTR_MAXREG_COUNT
	.align		4
        /*004c*/ 	.byte	0x03, 0x1b
        /*004e*/ 	.short	0x00ff


	//----- nvinfo : EIATTR_MERCURY_ISA_VERSION
	.align		4
        /*0050*/ 	.byte	0x03, 0x5f
        /*0052*/ 	.short	0x0101


	//----- nvinfo : EIATTR_VRC_CTA_INIT_COUNT
	.align		4
        /*0054*/ 	.byte	0x02, 0x4a
	.zero		1
	.zero		1


	//----- nvinfo : EIATTR_EXIT_INSTR_OFFSETS
	.align		4
        /*0058*/ 	.byte	0x04, 0x1c
        /*005a*/ 	.short	(.L_113 - .L_112)


	//   ....[0]....
.L_112:
        /*005c*/ 	.word	0x00000a70


	//   ....[1]....
        /*0060*/ 	.word	0x000013f0


	//----- nvinfo : EIATTR_CRS_STACK_SIZE
	.align		4
.L_113:
        /*0064*/ 	.byte	0x04, 0x1e
        /*0066*/ 	.short	(.L_115 - .L_114)
.L_114:
        /*0068*/ 	.word	0x00000000


	//----- nvinfo : EIATTR_CBANK_PARAM_SIZE
	.align		4
.L_115:
        /*006c*/ 	.byte	0x03, 0x19
        /*006e*/ 	.short	0x0018


	//----- nvinfo : EIATTR_PARAM_CBANK
	.align		4
        /*0070*/ 	.byte	0x04, 0x0a
        /*0072*/ 	.short	(.L_117 - .L_116)
	.align		4
.L_116:
        /*0074*/ 	.word	index@(.nv.constant0._Z14precomputeExpkP7double2S0_ii)
        /*0078*/ 	.short	0x0380
        /*007a*/ 	.short	0x0018


	//----- nvinfo : EIATTR_SW_WAR
	.align		4
.L_117:
        /*007c*/ 	.byte	0x04, 0x36
        /*007e*/ 	.short	(.L_119 - .L_118)
.L_118:
        /*0080*/ 	.word	0x00000008
.L_119:


//--------------------- .nv.callgraph             --------------------------
	.section	.nv.callgraph,"",@"SHT_CUDA_CALLGRAPH"
	.align	4
	.sectionentsize	8
	.align		4
        /*0000*/ 	.word	0x00000000
	.align		4
        /*0004*/ 	.word	0xffffffff
	.align		4
        /*0008*/ 	.word	0x00000000
	.align		4
        /*000c*/ 	.word	0xfffffffe
	.align		4
        /*0010*/ 	.word	0x00000000
	.align		4
        /*0014*/ 	.word	0xfffffffd
	.align		4
        /*0018*/ 	.word	0x00000000
	.align		4
        /*001c*/ 	.word	0xfffffffc


//--------------------- .nv.constant4             --------------------------
	.section	.nv.constant4,"a",@progbits
	.align	8
	.align		8
.nv.constant4:
        /*0000*/ 	.dword	__cudart_i2opi_d
	.align		8
        /*0008*/ 	.dword	__cudart_sin_cos_coeffs


//--------------------- .text._Z14computeMulExpkId7double2EvPKT0_PT_iiiiS4_S4_S3_S3_ --------------------------
	.section	.text._Z14computeMulExpkId7double2EvPKT0_PT_iiiiS4_S4_S3_S3_,"ax",@progbits
	.align	128
        .global         _Z14computeMulExpkId7double2EvPKT0_PT_iiiiS4_S4_S3_S3_
        .type           _Z14computeMulExpkId7double2EvPKT0_PT_iiiiS4_S4_S3_S3_,@function
        .size           _Z14computeMulExpkId7double2EvPKT0_PT_iiiiS4_S4_S3_S3_,(.L_x_60 - _Z14computeMulExpkId7double2EvPKT0_PT_iiiiS4_S4_S3_S3_)
        .other          _Z14computeMulExpkId7double2EvPKT0_PT_iiiiS4_S4_S3_S3_,@"STO_CUDA_ENTRY STV_DEFAULT"
_Z14computeMulExpkId7double2EvPKT0_PT_iiiiS4_S4_S3_S3_:
.text._Z14computeMulExpkId7double2EvPKT0_PT_iiiiS4_S4_S3_S3_:
[----:B------:R-:W-:Y:S01]  /*0000*/  LDC R1, c[0x0][0x37c] ;  /* 0x0000df00ff017b82 */ /* 0x000fe20000000800 */
[----:B------:R-:W0:Y:S07]  /*0010*/  S2R R22, SR_CTAID.X ;  /* 0x0000000000167919 */ /* 0x000e2e0000002500 */
[----:B------:R-:W1:Y:S01]  /*0020*/  LDC.64 R2, c[0x0][0x398] ;  /* 0x0000e600ff027b82 */ /* 0x000e620000000a00 */
[----:B------:R-:W0:Y:S01]  /*0030*/  LDCU UR4, c[0x0][0x360] ;  /* 0x00006c00ff0477ac */ /* 0x000e220008000800 */
[----:B------:R-:W0:Y:S01]  /*0040*/  S2R R5, SR_TID.X ;  /* 0x0000000000057919 */ /* 0x000e220000002100 */
[----:B------:R-:W2:Y:S01]  /*0050*/  LDCU UR5, c[0x0][0x364] ;  /* 0x00006c80ff0577ac */ /* 0x000ea20008000800 */
[----:B------:R-:W2:Y:S01]  /*0060*/  S2R R0, SR_CTAID.Y ;  /* 0x0000000000007919 */ /* 0x000ea20000002600 */
[----:B------:R-:W2:Y:S01]  /*0070*/  S2R R7, SR_TID.Y ;  /* 0x0000000000077919 */ /* 0x000ea20000002200 */
[----:B0-----:R-:W-:-:S05]  /*0080*/  IMAD R22, R22, UR4, R5 ;  /* 0x0000000416167c24 */ /* 0x001fca000f8e0205 */
[----:B-1----:R-:W-:Y:S01]  /*0090*/  ISETP.GE.AND P0, PT, R22, R3, PT ;  /* 0x000000031600720c */ /* 0x002fe20003f06270 */
[----:B--2---:R-:W-:-:S05]  /*00a0*/  IMAD R0, R0, UR5, R7 ;  /* 0x0000000500007c24 */ /* 0x004fca000f8e0207 */
[----:B------:R-:W-:-:S13]  /*00b0*/  ISETP.GE.OR P0, PT, R0, R2, P0 ;  /* 0x000000020000720c */ /* 0x000fda0000706670 */
[----:B------:R-:W-:Y:S05]  /*00c0*/  @P0 EXIT ;  /* 0x000000000000094d */ /* 0x000fea0003800000 */
[----:B------:R-:W-:Y:S01]  /*00d0*/  ISETP.NE.AND P1, PT, R0, RZ, PT ;  /* 0x000000ff0000720c */ /* 0x000fe20003f25270 */
[----:B------:R-:W0:Y:S01]  /*00e0*/  LDCU.64 UR4, c[0x0][0x358] ;  /* 0x00006b00ff0477ac */ /* 0x000e220008000a00 */
[----:B------:R-:W-:Y:S02]  /*00f0*/  ISETP.NE.AND P0, PT, R22, RZ, PT ;  /* 0x000000ff1600720c */ /* 0x000fe40003f05270 */
[----:B------:R-:W-:Y:S02]  /*0100*/  SEL R4, RZ, 0x2, !P1 ;  /* 0x00000002ff047807 */ /* 0x000fe40004800000 */
[----:B------:R-:W-:-:S04]  /*0110*/  SEL R5, RZ, 0x1, !P0 ;  /* 0x00000001ff057807 */ /* 0x000fc80004000000 */
[----:B------:R-:W-:-:S04]  /*0120*/  IADD3 R4, PT, PT, R4, R5, RZ ;  /* 0x0000000504047210 */ /* 0x000fc80007ffe0ff */
[----:B------:R-:W-:-:S13]  /*0130*/  ISETP.GT.AND P0, PT, R4, 0x1, PT ;  /* 0x000000010400780c */ /* 0x000fda0003f04270 */
[----:B0-----:R-:W-:Y:S05]  /*0140*/  @P0 BRA `(.L_x_0) ;  /* 0x0000000400440947 */ /* 0x001fea0003800000 */
[----:B------:R-:W-:-:S13]  /*0150*/  ISETP.NE.AND P0, PT, R4, RZ, PT ;  /* 0x000000ff0400720c */ /* 0x000fda0003f05270 */
[----:B------:R-:W-:Y:S05]  /*0160*/  @!P0 BRA `(.L_x_1) ;  /* 0x0000000000a08947 */ /* 0x000fea0003800000 */
[----:B------:R-:W0:Y:S01]  /*0170*/  LDC.64 R4, c[0x0][0x3b8] ;  /* 0x0000ee00ff047b82 */ /* 0x000e220000000a00 */
[----:B------:R-:W1:Y:S01]  /*0180*/  LDCU UR8, c[0x0][0x394] ;  /* 0x00007280ff0877ac */ /* 0x000e620008000800 */
[----:B------:R-:W2:Y:S06]  /*0190*/  LDCU.64 UR6, c[0x0][0x3a8] ;  /* 0x00007500ff0677ac */ /* 0x000eac0008000a00 */
[----:B------:R-:W3:Y:S08]  /*01a0*/  LDC.64 R12, c[0x0][0x380] ;  /* 0x0000e000ff0c7b82 */ /* 0x000ef00000000a00 */
[----:B------:R-:W4:Y:S01]  /*01b0*/  LDC.64 R14, c[0x0][0x388] ;  /* 0x0000e200ff0e7b82 */ /* 0x000f220000000a00 */
[----:B0-----:R-:W-:-:S06]  /*01c0*/  IMAD.WIDE R4, R22, 0x10, R4 ;  /* 0x0000001016047825 */ /* 0x001fcc00078e0204 */
[----:B------:R-:W5:Y:S01]  /*01d0*/  LDG.E.128.CONSTANT R4, desc[UR4][R4.64] ;  /* 0x0000000404047981 */ /* 0x000f62000c1e9d00 */
[----:B---3--:R-:W-:-:S05]  /*01e0*/  IMAD.WIDE R12, R22, 0x10, R12 ;  /* 0x00000010160c7825 */ /* 0x008fca00078e020c */
[----:B------:R0:W5:Y:S01]  /*01f0*/  LDG.E.128 R8, desc[UR4][R12.64] ;  /* 0x000000040c087981 */ /* 0x000162000c1e1d00 */
[----:B------:R-:W-:-:S04]  /*0200*/  IMAD R3, R3, R2, R2 ;  /* 0x0000000203037224 */ /* 0x000fc800078e0202 */
[----:B0-----:R-:W-:Y:S01]  /*0210*/  IMAD.WIDE R12, R3, 0x10, R12 ;  /* 0x00000010030c7825 */ /* 0x001fe200078e020c */
[-C--:B-----5:R-:W-:Y:S02]  /*0220*/  DMUL R16, R10, R6.reuse ;  /* 0x000000060a107228 */ /* 0x0a0fe40000000000 */
[----:B------:R-:W-:-:S06]  /*0230*/  DMUL R18, R8, R6 ;  /* 0x0000000608127228 */ /* 0x000fcc0000000000 */
[-C--:B------:R-:W-:Y:S02]  /*0240*/  DFMA R16, R8, R4.reuse, -R16 ;  /* 0x000000040810722b */ /* 0x080fe40000000810 */
[----:B------:R-:W-:Y:S01]  /*0250*/  DFMA R18, R10, R4, R18 ;  /* 0x000000040a12722b */ /* 0x000fe20000000012 */
[----:B------:R-:W0:Y:S01]  /*0260*/  LDC.64 R8, c[0x0][0x3b0] ;  /* 0x0000ec00ff087b82 */ /* 0x000e220000000a00 */
[C---:B-1----:R-:W-:Y:S01]  /*0270*/  IADD3 R11, PT, PT, -R22.reuse, UR8, RZ ;  /* 0x00000008160b7c10 */ /* 0x042fe2000fffe1ff */
[----:B----4-:R-:W-:-:S03]  /*0280*/  IMAD.WIDE R22, R22, 0x8, R14 ;  /* 0x0000000816167825 */ /* 0x010fc600078e020e */
[----:B--2---:R-:W-:Y:S02]  /*0290*/  DMUL R16, R16, UR6 ;  /* 0x0000000610107c28 */ /* 0x004fe40008000000 */
[----:B------:R-:W-:Y:S01]  /*02a0*/  DMUL R18, R18, -UR6 ;  /* 0x8000000612127c28 */ /* 0x000fe20008000000 */
[----:B------:R-:W-:-:S04]  /*02b0*/  IMAD.WIDE R10, R11, 0x8, R14 ;  /* 0x000000080b0a7825 */ /* 0x000fc800078e020e */
[----:B------:R1:W-:Y:S04]  /*02c0*/  STG.E.64 desc[UR4][R22.64], R16 ;  /* 0x0000001016007986 */ /* 0x0003e8000c101b04 */
[----:B------:R2:W-:Y:S04]  /*02d0*/  STG.E.64 desc[UR4][R10.64], R18 ;  /* 0x000000120a007986 */ /* 0x0005e8000c101b04 */
[----:B------:R-:W3:Y:S01]  /*02e0*/  LDG.E.128 R12, desc[UR4][R12.64] ;  /* 0x000000040c0c7981 */ /* 0x000ee2000c1e1d00 */
[----:B0-----:R-:W-:-:S06]  /*02f0*/  IMAD.WIDE.U32 R8, R2, 0x10, R8 ;  /* 0x0000001002087825 */ /* 0x001fcc00078e0008 */
[----:B------:R-:W4:Y:S01]  /*0300*/  LDG.E.64.CONSTANT R8, desc[UR4][R8.64] ;  /* 0x0000000408087981 */ /* 0x000f22000c1e9b00 */
[----:B------:R-:W-:-:S04]  /*0310*/  IMAD R3, R2, UR8, RZ ;  /* 0x0000000802037c24 */ /* 0x000fc8000f8e02ff */
[----:B-1----:R-:W-:-:S04]  /*0320*/  IMAD.WIDE R22, R3, 0x8, R22 ;  /* 0x0000000803167825 */ /* 0x002fc800078e0216 */
[----:B--2---:R-:W-:Y:S01]  /*0330*/  IMAD.WIDE R10, R3, 0x8, R10 ;  /* 0x00000008030a7825 */ /* 0x004fe200078e020a */
[C---:B---3--:R-:W-:Y:S02]  /*0340*/  DMUL R20, R6.reuse, R14 ;  /* 0x0000000e06147228 */ /* 0x048fe40000000000 */
[----:B------:R-:W-:-:S06]  /*0350*/  DMUL R6, R6, R12 ;  /* 0x0000000c06067228 */ /* 0x000fcc0000000000 */
[C---:B------:R-:W-:Y:S02]  /*0360*/  DFMA R20, R4.reuse, R12, -R20 ;  /* 0x0000000c0414722b */ /* 0x040fe40000000814 */
[----:B------:R-:W-:-:S06]  /*0370*/  DFMA R6, R4, R14, R6 ;  /* 0x0000000e0406722b */ /* 0x000fcc0000000006 */
[C---:B----4-:R-:W-:Y:S02]  /*0380*/  DMUL R20, R8.reuse, R20 ;  /* 0x0000001408147228 */ /* 0x050fe40000000000 */
[----:B------:R-:W-:-:S06]  /*0390*/  DMUL R6, R8, -R6 ;  /* 0x8000000608067228 */ /* 0x000fcc0000000000 */
[----:B------:R-:W-:Y:S02]  /*03a0*/  DMUL R20, R20, UR6 ;  /* 0x0000000614147c28 */ /* 0x000fe40008000000 */
[----:B------:R-:W-:-:S05]  /*03b0*/  DMUL R6, R6, UR6 ;  /* 0x0000000606067c28 */ /* 0x000fca0008000000 */
[----:B------:R-:W-:Y:S04]  /*03c0*/  STG.E.64 desc[UR4][R22.64], R20 ;  /* 0x0000001416007986 */ /* 0x000fe8000c101b04 */
[----:B------:R-:W-:Y:S01]  /*03d0*/  STG.E.64 desc[UR4][R10.64], R6 ;  /* 0x000000060a007986 */ /* 0x000fe2000c101b04 */
[----:B------:R-:W-:Y:S05]  /*03e0*/  EXIT ;  /* 0x000000000000794d */ /* 0x000fea0003800000 */
.L_x_1:
[----:B------:R-:W0:Y:S01]  /*03f0*/  LDC.64 R10, c[0x0][0x380] ;  /* 0x0000e000ff0a7b82 */ /* 0x000e220000000a00 */
[----:B------:R-:W1:Y:S07]  /*0400*/  LDCU.64 UR6, c[0x0][0x3a8] ;  /* 0x00007500ff0677ac */ /* 0x000e6e0008000a00 */
[----:B------:R-:W2:Y:S08]  /*0410*/  LDC.64 R4, c[0x0][0x3b8] ;  /* 0x0000ee00ff047b82 */ /* 0x000eb00000000a00 */
[----:B------:R-:W3:Y:S01]  /*0420*/  LDC.64 R8, c[0x0][0x380] ;  /* 0x0000e000ff087b82 */ /* 0x000ee20000000a00 */
[----:B0-----:R-:W1:Y:S07]  /*0430*/  LDG.E.64 R10, desc[UR4][R10.64] ;  /* 0x000000040a0a7981 */ /* 0x001e6e000c1e1b00 */
[----:B------:R-:W0:Y:S01]  /*0440*/  LDC.64 R18, c[0x0][0x388] ;  /* 0x0000e200ff127b82 */ /* 0x000e220000000a00 */
[----:B--2---:R-:W-:-:S07]  /*0450*/  IMAD.WIDE R4, R3, 0x10, R4 ;  /* 0x0000001003047825 */ /* 0x004fce00078e0204 */
[----:B------:R-:W2:Y:S01]  /*0460*/  LDC.64 R22, c[0x0][0x3b0] ;  /* 0x0000ec00ff167b82 */ /* 0x000ea20000000a00 */
[----:B------:R-:W4:Y:S01]  /*0470*/  LDG.E.128.CONSTANT R4, desc[UR4][R4.64] ;  /* 0x0000000404047981 */ /* 0x000f22000c1e9d00 */
[----:B---3--:R-:W-:Y:S01]  /*0480*/  IMAD.WIDE R14, R3, 0x10, R8 ;  /* 0x00000010030e7825 */ /* 0x008fe200078e0208 */
[----:B-1----:R-:W-:-:S05]  /*0490*/  DMUL R16, R10, UR6 ;  /* 0x000000060a107c28 */ /* 0x002fca0008000000 */
[----:B------:R-:W1:Y:S02]  /*04a0*/  LDC.64 R10, c[0x0][0x388] ;  /* 0x0000e200ff0a7b82 */ /* 0x000e640000000a00 */
[----:B0-----:R0:W-:Y:S04]  /*04b0*/  STG.E.64 desc[UR4][R18.64], R16 ;  /* 0x0000001012007986 */ /* 0x0011e8000c101b04 */
[----:B------:R-:W4:Y:S01]  /*04c0*/  LDG.E.128 R12, desc[UR4][R14.64] ;  /* 0x000000040e0c7981 */ /* 0x000f22000c1e1d00 */
[C---:B------:R-:W-:Y:S02]  /*04d0*/  IMAD R27, R3.reuse, R2, R2 ;  /* 0x00000002031b7224 */ /* 0x040fe400078e0202 */
[----:B--2---:R-:W-:Y:S01]  /*04e0*/  IMAD.WIDE.U32 R24, R2, 0x10, R22 ;  /* 0x0000001002187825 */ /* 0x004fe200078e0016 */
[----:B0-----:R-:W0:Y:S03]  /*04f0*/  LDC R17, c[0x0][0x394] ;  /* 0x0000e500ff117b82 */ /* 0x001e260000000800 */
[----:B-1----:R-:W-:Y:S01]  /*0500*/  IMAD.WIDE R22, R3, 0x8, R10 ;  /* 0x0000000803167825 */ /* 0x002fe200078e020a */
[----:B----4-:R-:W-:-:S08]  /*0510*/  DMUL R20, R6, R14 ;  /* 0x0000000e06147228 */ /* 0x010fd00000000000 */
[----:B------:R-:W-:-:S08]  /*0520*/  DFMA R12, R4, R12, -R20 ;  /* 0x0000000c040c722b */ /* 0x000fd00000000814 */
[----:B------:R-:W-:Y:S01]  /*0530*/  DMUL R20, R12, UR6 ;  /* 0x000000060c147c28 */ /* 0x000fe20008000000 */
[----:B------:R-:W-:Y:S02]  /*0540*/  IMAD.WIDE R12, R27, 0x10, R8 ;  /* 0x000000101b0c7825 */ /* 0x000fe400078e0208 */
[----:B------:R-:W2:Y:S04]  /*0550*/  LDG.E.64.CONSTANT R8, desc[UR4][R24.64] ;  /* 0x0000000418087981 */ /* 0x000ea8000c1e9b00 */
[----:B------:R-:W-:Y:S04]  /*0560*/  STG.E.64 desc[UR4][R22.64], R20 ;  /* 0x0000001416007986 */ /* 0x000fe8000c101b04 */
[----:B------:R-:W2:Y:S01]  /*0570*/  LDG.E.64 R14, desc[UR4][R12.64] ;  /* 0x000000040c0e7981 */ /* 0x000ea2000c1e1b00 */
[----:B0-----:R-:W-:-:S04]  /*0580*/  IMAD R17, R2, R17, RZ ;  /* 0x0000001102117224 */ /* 0x001fc800078e02ff */
[----:B------:R-:W-:-:S04]  /*0590*/  IMAD.WIDE R10, R17, 0x8, R10 ;  /* 0x00000008110a7825 */ /* 0x000fc800078e020a */
[----:B------:R-:W-:Y:S01]  /*05a0*/  IMAD.WIDE R16, R3, 0x10, R12 ;  /* 0x0000001003107825 */ /* 0x000fe200078e020c */
[----:B--2---:R-:W-:-:S08]  /*05b0*/  DMUL R14, R14, R8 ;  /* 0x000000080e0e7228 */ /* 0x004fd00000000000 */
[----:B------:R-:W-:-:S07]  /*05c0*/  DMUL R14, R14, UR6 ;  /* 0x000000060e0e7c28 */ /* 0x000fce0008000000 */
[----:B------:R-:W-:Y:S04]  /*05d0*/  STG.E.64 desc[UR4][R10.64], R14 ;  /* 0x0000000e0a007986 */ /* 0x000fe8000c101b04 */
[----:B------:R-:W2:Y:S01]  /*05e0*/  LDG.E.128 R16, desc[UR4][R16.64] ;  /* 0x0000000410107981 */ /* 0x000ea2000c1e1d00 */
[----:B------:R-:W-:Y:S01]  /*05f0*/  IMAD.WIDE R2, R3, 0x8, R10 ;  /* 0x0000000803027825 */ /* 0x000fe200078e020a */
[----:B--2---:R-:W-:-:S08]  /*0600*/  DMUL R18, R6, R18 ;  /* 0x0000001206127228 */ /* 0x004fd00000000000 */
[----:B------:R-:W-:-:S08]  /*0610*/  DFMA R18, R4, R16, -R18 ;  /* 0x000000100412722b */ /* 0x000fd00000000812 */
[----:B------:R-:W-:-:S08]  /*0620*/  DMUL R18, R18, R8 ;  /* 0x0000000812127228 */ /* 0x000fd00000000000 */
[----:B------:R-:W-:-:S07]  /*0630*/  DMUL R18, R18, UR6 ;  /* 0x0000000612127c28 */ /* 0x000fce0008000000 */
[----:B------:R-:W-:Y:S01]  /*0640*/  STG.E.64 desc[UR4][R2.64], R18 ;  /* 0x0000001202007986 */ /* 0x000fe2000c101b04 */
[----:B------:R-:W-:Y:S05]  /*0650*/  EXIT ;  /* 0x000000000000794d */ /* 0x000fea0003800000 */
.L_x_0:
[----:B------:R-:W-:-:S13]  /*0660*/  ISETP.NE.AND P0, PT, R4, 0x2, PT ;  /* 0x000000020400780c */ /* 0x000fda0003f05270 */
[----:B------:R-:W-:Y:S05]  /*0670*/  @!P0 BRA `(.L_x_2) ;  /* 0x0000000000e48947 */ /* 0x000fea0003800000 */
[----:B------:R-:W0:Y:S01]  /*0680*/  LDCU.64 UR6, c[0x0][0x390] ;  /* 0x00007200ff0677ac */ /* 0x000e220008000a00 */
[----:B------:R-:W1:Y:S01]  /*0690*/  LDC.64 R26, c[0x0][0x380] ;  /* 0x0000e000ff1a7b82 */ /* 0x000e620000000a00 */
[----:B------:R-:W-:Y:S01]  /*06a0*/  IMAD R7, R0, R3, R0 ;  /* 0x0000000300077224 */ /* 0x000fe200078e0200 */
[----:B------:R-:W2:Y:S04]  /*06b0*/  LDCU.64 UR8, c[0x0][0x3a0] ;  /* 0x00007400ff0877ac */ /* 0x000ea80008000a00 */
[----:B------:R-:W-:Y:S02]  /*06c0*/  IADD3 R7, PT, PT, R22, R7, RZ ;  /* 0x0000000716077210 */ /* 0x000fe40007ffe0ff */
[----:B------:R-:W3:Y:S01]  /*06d0*/  LDC.64 R4, c[0x0][0x3b0] ;  /* 0x0000ec00ff047b82 */ /* 0x000ee20000000a00 */
[----:B0-----:R-:W-:-:S05]  /*06e0*/  IADD3 R23, PT, PT, -R0, UR6, RZ ;  /* 0x0000000600177c10 */ /* 0x001fca000fffe1ff */
[----:B------:R-:W-:Y:S02]  /*06f0*/  IMAD R3, R23, R3, R23 ;  /* 0x0000000317037224 */ /* 0x000fe400078e0217 */
[----:B-1----:R-:W-:-:S03]  /*0700*/  IMAD.WIDE R12, R7, 0x10, R26 ;  /* 0x00000010070c7825 */ /* 0x002fc600078e021a */
[----:B------:R-:W-:-:S03]  /*0710*/  IADD3 R3, PT, PT, R22, R3, RZ ;  /* 0x0000000316037210 */ /* 0x000fc60007ffe0ff */
[----:B------:R-:W4:Y:S02]  /*0720*/  LDG.E.128 R12, desc[UR4][R12.64] ;  /* 0x000000040c0c7981 */ /* 0x000f24000c1e1d00 */
[----:B------:R-:W-:Y:S02]  /*0730*/  IMAD.WIDE R26, R3, 0x10, R26 ;  /* 0x00000010031a7825 */ /* 0x000fe400078e021a */
[----:B------:R-:W0:Y:S03]  /*0740*/  LDC.64 R2, c[0x0][0x3b8] ;  /* 0x0000ee00ff027b82 */ /* 0x000e260000000a00 */
[----:B------:R-:W4:Y:S01]  /*0750*/  LDG.E.128 R16, desc[UR4][R26.64] ;  /* 0x000000041a107981 */ /* 0x000f22000c1e1d00 */
[----:B---3--:R-:W-:-:S06]  /*0760*/  IMAD.WIDE.U32 R8, R0, 0x10, R4 ;  /* 0x0000001000087825 */ /* 0x008fcc00078e0004 */
[----:B------:R-:W3:Y:S01]  /*0770*/  LDG.E.128.CONSTANT R8, desc[UR4][R8.64] ;  /* 0x0000000408087981 */ /* 0x000ee2000c1e9d00 */
[----:B0-----:R-:W-:-:S06]  /*0780*/  IMAD.WIDE R4, R22, 0x10, R2 ;  /* 0x0000001016047825 */ /* 0x001fcc00078e0202 */
[----:B------:R-:W5:Y:S01]  /*0790*/  LDG.E.128.CONSTANT R4, desc[UR4][R4.64] ;  /* 0x0000000404047981 */ /* 0x000f62000c1e9d00 */
[----:B----4-:R-:W-:Y:S02]  /*07a0*/  DADD R2, R12, -R16 ;  /* 0x000000000c027229 */ /* 0x010fe40000000810 */
[C-C-:B------:R-:W-:Y:S02]  /*07b0*/  DADD R20, R14.reuse, R18.reuse ;  /* 0x000000000e147229 */ /* 0x140fe40000000012 */
[----:B------:R-:W-:Y:S02]  /*07c0*/  DADD R14, R14, -R18 ;  /* 0x000000000e0e7229 */ /* 0x000fe40000000812 */
[----:B------:R-:W-:Y:S02]  /*07d0*/  DADD R18, R12, R16 ;  /* 0x000000000c127229 */ /* 0x000fe40000000010 */
[-C--:B---3--:R-:W-:Y:S02]  /*07e0*/  DMUL R24, R2, R10.reuse ;  /* 0x0000000a02187228 */ /* 0x088fe40000000000 */
[----:B------:R-:W-:-:S02]  /*07f0*/  DMUL R16, R20, R10 ;  /* 0x0000000a14107228 */ /* 0x000fc40000000000 */
[C---:B------:R-:W-:Y:S02]  /*0800*/  DMUL R12, R14.reuse, R10 ;  /* 0x0000000a0e0c7228 */ /* 0x040fe40000000000 */
[-C--:B------:R-:W-:Y:S02]  /*0810*/  DMUL R14, R14, R8.reuse ;  /* 0x000000080e0e7228 */ /* 0x080fe40000000000 */
[-C--:B------:R-:W-:Y:S02]  /*0820*/  DFMA R24, R20, R8.reuse, R24 ;  /* 0x000000081418722b */ /* 0x080fe40000000018 */
[-C--:B------:R-:W-:Y:S02]  /*0830*/  DFMA R16, R2, R8.reuse, -R16 ;  /* 0x000000080210722b */ /* 0x080fe40000000810 */
[C---:B------:R-:W-:Y:S01]  /*0840*/  DFMA R12, R18.reuse, R8, -R12 ;  /* 0x00000008120c722b */ /* 0x040fe2000000080c */
[----:B------:R-:W0:Y:S01]  /*0850*/  LDC.64 R2, c[0x0][0x388] ;  /* 0x0000e200ff027b82 */ /* 0x000e220000000a00 */
[----:B------:R-:W-:-:S02]  /*0860*/  DFMA R14, R18, -R10, -R14 ;  /* 0x8000000a120e722b */ /* 0x000fc4000000080e */
[C---:B-----5:R-:W-:Y:S02]  /*0870*/  DMUL R18, R6.reuse, R24 ;  /* 0x0000001806127228 */ /* 0x060fe40000000000 */
[C---:B------:R-:W-:Y:S02]  /*0880*/  DMUL R10, R6.reuse, R16 ;  /* 0x00000010060a7228 */ /* 0x040fe40000000000 */
[C---:B------:R-:W-:Y:S02]  /*0890*/  DMUL R8, R6.reuse, R12 ;  /* 0x0000000c06087228 */ /* 0x040fe40000000000 */
[----:B------:R-:W-:Y:S02]  /*08a0*/  DMUL R6, R6, R14 ;  /* 0x0000000e06067228 */ /* 0x000fe40000000000 */
[C---:B------:R-:W-:Y:S02]  /*08b0*/  DFMA R12, R4.reuse, R12, -R18 ;  /* 0x0000000c040c722b */ /* 0x040fe40000000812 */
[----:B------:R-:W-:-:S02]  /*08c0*/  DFMA R10, R4, R14, -R10 ;  /* 0x0000000e040a722b */ /* 0x000fc4000000080a */
[C---:B------:R-:W-:Y:S01]  /*08d0*/  DFMA R8, R4.reuse, R24, R8 ;  /* 0x000000180408722b */ /* 0x040fe20000000008 */
[----:B------:R-:W-:Y:S01]  /*08e0*/  IADD3 R14, PT, PT, -R22, UR7, RZ ;  /* 0x00000007160e7c10 */ /* 0x000fe2000fffe1ff */
[----:B------:R-:W-:Y:S01]  /*08f0*/  DFMA R6, R4, R16, R6 ;  /* 0x000000100406722b */ /* 0x000fe20000000006 */
[C-C-:B------:R-:W-:Y:S02]  /*0900*/  IMAD R5, R0.reuse, UR7, R22.reuse ;  /* 0x0000000700057c24 */ /* 0x140fe4000f8e0216 */
[C---:B------:R-:W-:Y:S01]  /*0910*/  IMAD R17, R23.reuse, UR7, R22 ;  /* 0x0000000717117c24 */ /* 0x040fe2000f8e0216 */
[----:B--2---:R-:W-:Y:S01]  /*0920*/  DMUL R12, R12, UR8 ;  /* 0x000000080c0c7c28 */ /* 0x004fe20008000000 */
[--C-:B------:R-:W-:Y:S01]  /*0930*/  IMAD R19, R0, UR7, R14.reuse ;  /* 0x0000000700137c24 */ /* 0x100fe2000f8e020e */
[----:B------:R-:W-:Y:S01]  /*0940*/  DMUL R10, R10, UR8 ;  /* 0x000000080a0a7c28 */ /* 0x000fe20008000000 */
[----:B------:R-:W-:Y:S01]  /*0950*/  IMAD R23, R23, UR7, R14 ;  /* 0x0000000717177c24 */ /* 0x000fe2000f8e020e */
[----:B------:R-:W-:Y:S01]  /*0960*/  DMUL R14, R8, -UR8 ;  /* 0x80000008080e7c28 */ /* 0x000fe20008000000 */
[----:B0-----:R-:W-:-:S04]  /*0970*/  IMAD.WIDE R4, R5, 0x8, R2 ;  /* 0x0000000805047825 */ /* 0x001fc800078e0202 */
[----:B------:R-:W-:Y:S01]  /*0980*/  IMAD.WIDE R8, R17, 0x8, R2 ;  /* 0x0000000811087825 */ /* 0x000fe200078e0202 */
[----:B------:R-:W-:-:S03]  /*0990*/  DMUL R16, R6, -UR8 ;  /* 0x8000000806107c28 */ /* 0x000fc60008000000 */
[--C-:B------:R-:W-:Y:S01]  /*09a0*/  IMAD.WIDE R6, R19, 0x8, R2.reuse ;  /* 0x0000000813067825 */ /* 0x100fe200078e0202 */
[----:B------:R-:W-:Y:S03]  /*09b0*/  STG.E.64 desc[UR4][R4.64], R12 ;  /* 0x0000000c04007986 */ /* 0x000fe6000c101b04 */
[----:B------:R-:W-:Y:S01]  /*09c0*/  IMAD.WIDE R2, R23, 0x8, R2 ;  /* 0x0000000817027825 */ /* 0x000fe200078e0202 */
[----:B------:R-:W-:Y:S04]  /*09d0*/  STG.E.64 desc[UR4][R8.64], R10 ;  /* 0x0000000a08007986 */ /* 0x000fe8000c101b04 */
[----:B------:R-:W-:Y:S04]  /*09e0*/  STG.E.64 desc[UR4][R6.64], R14 ;  /* 0x0000000e06007986 */ /* 0x000fe8000c101b04 */
[----:B------:R-:W-:Y:S01]  /*09f0*/  STG.E.64 desc[UR4][R2.64], R16 ;  /* 0x0000001002007986 */ /* 0x000fe2000c101b04 */
[----:B------:R-:W-:Y:S05]  /*0a00*/  EXIT ;  /* 0x000000000000794d */ /* 0x000fea0003800000 */
.L_x_2:
[----:B------:R-:W0:Y:S01]  /*0a10*/  LDCU.64 UR6, c[0x0][0x390] ;  /* 0x00007200ff0677ac */ /* 0x000e220008000a00 */
[----:B------:R-:W1:Y:S01]  /*0a20*/  LDC.64 R18, c[0x0][0x380] ;  /* 0x0000e000ff127b82 */ /* 0x000e620000000a00 */
[C---:B------:R-:W-:Y:S01]  /*0a30*/  IMAD R17, R0.reuse, R3, R0 ;  /* 0x0000000300117224 */ /* 0x040fe200078e0200 */
[----:B------:R-:W2:Y:S06]  /*0a40*/  LDCU.64 UR8, c[0x0][0x3a0] ;  /* 0x00007400ff0877ac */ /* 0x000eac0008000a00 */
[----:B------:R-:W3:Y:S08]  /*0a50*/  LDC.64 R4, c[0x0][0x3b0] ;  /* 0x0000ec00ff047b82 */ /* 0x000ef00000000a00 */
[----:B------:R-:W4:Y:S01]  /*0a60*/  LDC.64 R22, c[0x0][0x388] ;  /* 0x0000e200ff167b82 */ /* 0x000f220000000a00 */
[----:B0-----:R-:W-:-:S05]  /*0a70*/  IADD3 R2, PT, PT, -R0, UR6, RZ ;  /* 0x0000000600027c10 */ /* 0x001fca000fffe1ff */
[----:B------:R-:W-:Y:S02]  /*0a80*/  IMAD R7, R2, R3, R2 ;  /* 0x0000000302077224 */ /* 0x000fe400078e0202 */
[----:B-1----:R-:W-:-:S04]  /*0a90*/  IMAD.WIDE R16, R17, 0x10, R18 ;  /* 0x0000001011107825 */ /* 0x002fc800078e0212 */
[----:B------:R-:W-:Y:S01]  /*0aa0*/  IMAD.WIDE R18, R7, 0x10, R18 ;  /* 0x0000001007127825 */ /* 0x000fe200078e0212 */
[----:B------:R-:W5:Y:S04]  /*0ab0*/  LDG.E.128 R8, desc[UR4][R16.64] ;  /* 0x0000000410087981 */ /* 0x000f68000c1e1d00 */
[----:B------:R-:W5:Y:S01]  /*0ac0*/  LDG.E.128 R12, desc[UR4][R18.64] ;  /* 0x00000004120c7981 */ /* 0x000f62000c1e1d00 */
[----:B---3--:R-:W-:-:S06]  /*0ad0*/  IMAD.WIDE.U32 R4, R0, 0x10, R4 ;  /* 0x0000001000047825 */ /* 0x008fcc00078e0004 */
[----:B------:R-:W3:Y:S01]  /*0ae0*/  LDG.E.128.CONSTANT R4, desc[UR4][R4.64] ;  /* 0x0000000404047981 */ /* 0x000ee2000c1e9d00 */
[----:B------:R-:W-:-:S04]  /*0af0*/  IMAD R21, R0, UR7, RZ ;  /* 0x0000000700157c24 */ /* 0x000fc8000f8e02ff */
[----:B----4-:R-:W-:Y:S01]  /*0b00*/  IMAD.WIDE R20, R21, 0x8, R22 ;  /* 0x0000000815147825 */ /* 0x010fe200078e0216 */
[----:B-----5:R-:W-:Y:S02]  /*0b10*/  DADD R8, R8, R12 ;  /* 0x0000000008087229 */ /* 0x020fe4000000000c */
[----:B------:R-:W-:-:S06]  /*0b20*/  DADD R10, -R10, R14 ;  /* 0x000000000a0a7229 */ /* 0x000fcc000000010e */
[-C--:B---3--:R-:W-:Y:S02]  /*0b30*/  DMUL R14, R8, R6.reuse ;  /* 0x00000006080e7228 */ /* 0x088fe40000000000 */
[----:B------:R-:W-:-:S06]  /*0b40*/  DMUL R12, R10, R6 ;  /* 0x000000060a0c7228 */ /* 0x000fcc0000000000 */
[-C--:B------:R-:W-:Y:S02]  /*0b50*/  DFMA R14, R10, R4.reuse, -R14 ;  /* 0x000000040a0e722b */ /* 0x080fe4000000080e */
[----:B------:R-:W-:Y:S01]  /*0b60*/  DFMA R12, R8, R4, R12 ;  /* 0x00000004080c722b */ /* 0x000fe2000000000c */
[----:B------:R-:W-:-:S04]  /*0b70*/  IMAD R11, R2, UR7, RZ ;  /* 0x00000007020b7c24 */ /* 0x000fc8000f8e02ff */
[----:B------:R-:W-:Y:S01]  /*0b80*/  IMAD.WIDE R22, R11, 0x8, R22 ;  /* 0x000000080b167825 */ /* 0x000fe200078e0216 */
[----:B--2---:R-:W-:Y:S02]  /*0b90*/  DMUL R8, R14, UR8 ;  /* 0x000000080e087c28 */ /* 0x004fe40008000000 */
[----:B------:R-:W-:Y:S01]  /*0ba0*/  DMUL R28, R12, UR8 ;  /* 0x000000080c1c7c28 */ /* 0x000fe20008000000 */
[C---:B------:R-:W-:Y:S02]  /*0bb0*/  IMAD.WIDE R10, R3.reuse, 0x10, R16 ;  /* 0x00000010030a7825 */ /* 0x040fe400078e0210 */
[----:B------:R-:W0:Y:S02]  /*0bc0*/  LDC.64 R16, c[0x0][0x3b8] ;  /* 0x0000ee00ff107b82 */ /* 0x000e240000000a00 */
[C---:B------:R-:W-:Y:S02]  /*0bd0*/  IMAD.WIDE R12, R3.reuse, 0x10, R18 ;  /* 0x00000010030c7825 */ /* 0x040fe400078e0212 */
[----:B------:R-:W-:Y:S04]  /*0be0*/  STG.E.64 desc[UR4][R20.64], R28 ;  /* 0x0000001c14007986 */ /* 0x000fe8000c101b04 */
[----:B------:R1:W-:Y:S04]  /*0bf0*/  STG.E.64 desc[UR4][R22.64], R8 ;  /* 0x0000000816007986 */ /* 0x0003e8000c101b04 */
[----:B------:R-:W2:Y:S04]  /*0c00*/  LDG.E.128 R12, desc[UR4][R12.64] ;  /* 0x000000040c0c7981 */ /* 0x000ea8000c1e1d00 */
[----:B-1----:R-:W2:Y:S01]  /*0c10*/  LDG.E.128 R8, desc[UR4][R10.64] ;  /* 0x000000040a087981 */ /* 0x002ea2000c1e1d00 */
[----:B0-----:R-:W-:-:S06]  /*0c20*/  IMAD.WIDE R16, R3, 0x10, R16 ;  /* 0x0000001003107825 */ /* 0x001fcc00078e0210 */
[----:B------:R-:W3:Y:S01]  /*0c30*/  LDG.E.128.CONSTANT R16, desc[UR4][R16.64] ;  /* 0x0000000410107981 */ /* 0x000ee2000c1e9d00 */
[----:B------:R-:W-:-:S04]  /*0c40*/  IMAD.WIDE R20, R3, 0x8, R20 ;  /* 0x0000000803147825 */ /* 0x000fc800078e0214 */
[----:B------:R-:W-:Y:S01]  /*0c50*/  IMAD.WIDE R22, R3, 0x8, R22 ;  /* 0x0000000803167825 */ /* 0x000fe200078e0216 */
[----:B--2---:R-:W-:Y:S02]  /*0c60*/  DADD R24, R8, -R12 ;  /* 0x0000000008187229 */ /* 0x004fe4000000080c */
[C-C-:B------:R-:W-:Y:S02]  /*0c70*/  DADD R26, R10.reuse, R14.reuse ;  /* 0x000000000a1a7229 */ /* 0x140fe4000000000e */
[----:B------:R-:W-:Y:S02]  /*0c80*/  DADD R10, R10, -R14 ;  /* 0x000000000a0a7229 */ /* 0x000fe4000000080e */
[----:B------:R-:W-:Y:S02]  /*0c90*/  DADD R12, R8, R12 ;  /* 0x00000000080c7229 */ /* 0x000fe4000000000c */
[-C--:B------:R-:W-:Y:S02]  /*0ca0*/  DMUL R14, R24, R6.reuse ;  /* 0x00000006180e7228 */ /* 0x080fe40000000000 */
[----:B------:R-:W-:-:S06]  /*0cb0*/  DMUL R8, R26, R6 ;  /* 0x000000061a087228 */ /* 0x000fcc0000000000 */
[----:B------:R-:W-:Y:S02]  /*0cc0*/  DFMA R14, R26, R4, R14 ;  /* 0x000000041a0e722b */ /* 0x000fe4000000000e */
[C---:B------:R-:W-:Y:S02]  /*0cd0*/  DMUL R26, R10.reuse, R6 ;  /* 0x000000060a1a7228 */ /* 0x040fe40000000000 */
[-C--:B------:R-:W-:Y:S02]  /*0ce0*/  DMUL R10, R10, R4.reuse ;  /* 0x000000040a0a7228 */ /* 0x080fe40000000000 */
[----:B------:R-:W-:Y:S02]  /*0cf0*/  DFMA R8, R24, R4, -R8 ;  /* 0x000000041808722b */ /* 0x000fe40000000808 */
[----:B---3--:R-:W-:Y:S02]  /*0d00*/  DMUL R14, R18, R14 ;  /* 0x0000000e120e7228 */ /* 0x008fe40000000000 */
[----:B------:R-:W-:-:S02]  /*0d10*/  DFMA R26, R12, R4, -R26 ;  /* 0x000000040c1a722b */ /* 0x000fc4000000081a */
[----:B------:R-:W-:Y:S02]  /*0d20*/  DFMA R10, R12, -R6, -R10 ;  /* 0x800000060c0a722b */ /* 0x000fe4000000080a */
[----:B------:R-:W-:-:S04]  /*0d30*/  DMUL R8, R18, R8 ;  /* 0x0000000812087228 */ /* 0x000fc80000000000 */
[----:B------:R-:W-:-:S04]  /*0d40*/  DFMA R14, R16, R26, -R14 ;  /* 0x0000001a100e722b */ /* 0x000fc8000000080e */
[----:B------:R-:W-:-:S04]  /*0d50*/  DFMA R8, R16, R10, -R8 ;  /* 0x0000000a1008722b */ /* 0x000fc80000000808 */
[----:B------:R-:W-:-:S04]  /*0d60*/  DMUL R14, R14, UR8 ;  /* 0x000000080e0e7c28 */ /* 0x000fc80008000000 */
[----:B------:R-:W-:-:S03]  /*0d70*/  DMUL R8, R8, UR8 ;  /* 0x0000000808087c28 */ /* 0x000fc60008000000 */
[----:B------:R-:W-:Y:S04]  /*0d80*/  STG.E.64 desc[UR4][R20.64], R14 ;  /* 0x0000000e14007986 */ /* 0x000fe8000c101b04 */
[----:B------:R-:W-:Y:S01]  /*0d90*/  STG.E.64 desc[UR4][R22.64], R8 ;  /* 0x0000000816007986 */ /* 0x000fe2000c101b04 */
[----:B------:R-:W-:Y:S05]  /*0da0*/  EXIT ;  /* 0x000000000000794d */ /* 0x000fea0003800000 */
.L_x_3:
[----:B------:R-:W-:-:S00]  /*0db0*/  BRA `(.L_x_3) ;  /* 0xfffffffc00fc7947 */ /* 0x000fc0000383ffff */
[----:B------:R-:W-:-:S00]  /*0dc0*/  NOP ;  /* 0x0000000000007918 */ /* 0x000fc00000000000 */
        /* <DEDUP_REMOVED lines=11> */
.L_x_60:


//--------------------- .text._Z12reorderInputIdEvPKT_PS0_iii --------------------------
	.section	.text._Z12reorderInputIdEvPKT_PS0_iii,"ax",@progbits
	.align	128
        .global         _Z12reorderInputIdEvPKT_PS0_iii
        .type           _Z12reorderInputIdEvPKT_PS0_iii,@function
        .size           _Z12reorderInputIdEvPKT_PS0_iii,(.L_x_61 - _Z12reorderInputIdEvPKT_PS0_iii)
        .other          _Z12reorderInputIdEvPKT_PS0_iii,@"STO_CUDA_ENTRY STV_DEFAULT"
_Z12reorderInputIdEvPKT_PS0_iii:
.text._Z12reorderInputIdEvPKT_PS0_iii:
        /* <DEDUP_REMOVED lines=13> */
[----:B------:R-:W-:Y:S01]  /*00d0*/  IMAD.SHL.U32 R4, R7, 0x2, RZ ;  /* 0x0000000207047824 */ /* 0x000fe200078e00ff */
[----:B------:R-:W0:Y:S01]  /*00e0*/  LDCU.64 UR4, c[0x0][0x358] ;  /* 0x00006b00ff0477ac */ /* 0x000e220008000a00 */
[----:B------:R-:W-:Y:S03]  /*00f0*/  BSSY.RECONVERGENT B0, `(.L_x_4) ;  /* 0x0000021000007945 */ /* 0x000fe60003800200 */
[----:B------:R-:W-:-:S04]  /*0100*/  LOP3.LUT R5, R4, 0x2, RZ, 0xc0, !PT ;  /* 0x0000000204057812 */ /* 0x000fc800078ec0ff */
[----:B------:R-:W-:-:S04]  /*0110*/  LOP3.LUT R5, R5, 0x1, R0, 0xf8, !PT ;  /* 0x0000000105057812 */ /* 0x000fc800078ef800 */
[----:B------:R-:W-:-:S04]  /*0120*/  LOP3.LUT R5, R5, 0x3, RZ, 0x3c, !PT ;  /* 0x0000000305057812 */ /* 0x000fc800078e3cff */
[----:B------:R-:W-:-:S13]  /*0130*/  ISETP.GT.AND P0, PT, R5, 0x1, PT ;  /* 0x000000010500780c */ /* 0x000fda0003f04270 */
[----:B0-----:R-:W-:Y:S05]  /*0140*/  @P0 BRA `(.L_x_5) ;  /* 0x0000000000440947 */ /* 0x001fea0003800000 */
[----:B------:R-:W-:-:S13]  /*0150*/  ISETP.NE.AND P0, PT, R5, RZ, PT ;  /* 0x000000ff0500720c */ /* 0x000fda0003f05270 */
[----:B------:R-:W0:Y:S01]  /*0160*/  @P0 LDC R9, c[0x0][0x398] ;  /* 0x0000e600ff090b82 */ /* 0x000e220000000800 */
[----:B------:R-:W-:Y:S02]  /*0170*/  @P0 LOP3.LUT R5, RZ, R7, RZ, 0x33, !PT ;  /* 0x00000007ff050212 */ /* 0x000fe400078e33ff */
[----:B------:R-:W-:-:S03]  /*0180*/  @P0 LEA.HI R4, R0, R0, RZ, 0x1 ;  /* 0x0000000000040211 */ /* 0x000fc600078f08ff */
[----:B------:R-:W-:Y:S01]  /*0190*/  @P0 IMAD R5, R2, 0x2, R5 ;  /* 0x0000000202050824 */ /* 0x000fe200078e0205 */
[----:B------:R-:W-:-:S05]  /*01a0*/  @P0 SHF.R.S32.HI R4, RZ, 0x1, R4 ;  /* 0x00000001ff040819 */ /* 0x000fca0000011404 */
[----:B0-----:R-:W-:Y:S01]  /*01b0*/  @P0 IMAD R9, R5, R9, R4 ;  /* 0x0000000905090224 */ /* 0x001fe200078e0204 */
[----:B------:R-:W-:Y:S06]  /*01c0*/  @P0 BRA `(.L_x_6) ;  /* 0x00000000004c0947 */ /* 0x000fec0003800000 */
[----:B------:R-:W0:Y:S01]  /*01d0*/  LDCU UR6, c[0x0][0x398] ;  /* 0x00007300ff0677ac */ /* 0x000e220008000800 */
[----:B------:R-:W-:Y:S01]  /*01e0*/  VIADD R4, R0, 0x1 ;  /* 0x0000000100047836 */ /* 0x000fe20000000000 */
[----:B------:R-:W-:-:S04]  /*01f0*/  LOP3.LUT R5, RZ, R7, RZ, 0x33, !PT ;  /* 0x00000007ff057212 */ /* 0x000fc800078e33ff */
[----:B------:R-:W-:Y:S01]  /*0200*/  LEA.HI R4, R4, R4, RZ, 0x1 ;  /* 0x0000000404047211 */ /* 0x000fe200078f08ff */
[----:B------:R-:W-:-:S03]  /*0210*/  IMAD R5, R2, 0x2, R5 ;  /* 0x0000000202057824 */ /* 0x000fc600078e0205 */
[----:B------:R-:W-:-:S05]  /*0220*/  SHF.R.S32.HI R4, RZ, 0x1, R4 ;  /* 0x00000001ff047819 */ /* 0x000fca0000011404 */
[----:B------:R-:W-:-:S04]  /*0230*/  IMAD.IADD R4, R3, 0x1, -R4 ;  /* 0x0000000103047824 */ /* 0x000fc800078e0a04 */
[----:B0-----:R-:W-:Y:S01]  /*0240*/  IMAD R9, R5, UR6, R4 ;  /* 0x0000000605097c24 */ /* 0x001fe2000f8e0204 */
[----:B------:R-:W-:Y:S06]  /*0250*/  BRA `(.L_x_6) ;  /* 0x0000000000287947 */ /* 0x000fec0003800000 */
.L_x_5:
[----:B------:R-:W-:Y:S01]  /*0260*/  ISETP.NE.AND P0, PT, R5, 0x2, PT ;  /* 0x000000020500780c */ /* 0x000fe20003f05270 */
[----:B------:R-:W0:-:S12]  /*0270*/  LDCU UR6, c[0x0][0x398] ;  /* 0x00007300ff0677ac */ /* 0x000e180008000800 */
[C---:B------:R-:W-:Y:S01]  /*0280*/  @!P0 VIADD R4, R0.reuse, 0x1 ;  /* 0x0000000100048836 */ /* 0x040fe20000000000 */
[----:B------:R-:W-:-:S04]  /*0290*/  @P0 LEA.HI R2, R0, R0, RZ, 0x1 ;  /* 0x0000000000020211 */ /* 0x000fc800078f08ff */
[----:B------:R-:W-:Y:S02]  /*02a0*/  @!P0 LEA.HI R4, R4, R4, RZ, 0x1 ;  /* 0x0000000404048211 */ /* 0x000fe400078f08ff */
[----:B------:R-:W-:Y:S02]  /*02b0*/  @P0 SHF.R.S32.HI R2, RZ, 0x1, R2 ;  /* 0x00000001ff020819 */ /* 0x000fe40000011402 */
[----:B------:R-:W-:-:S03]  /*02c0*/  @!P0 SHF.R.S32.HI R4, RZ, 0x1, R4 ;  /* 0x00000001ff048819 */ /* 0x000fc60000011404 */
[----:B0-----:R-:W-:Y:S02]  /*02d0*/  @P0 IMAD R9, R7, UR6, R2 ;  /* 0x0000000607090c24 */ /* 0x001fe4000f8e0202 */
[----:B------:R-:W-:-:S04]  /*02e0*/  @!P0 IMAD.IADD R4, R3, 0x1, -R4 ;  /* 0x0000000103048824 */ /* 0x000fc800078e0a04 */
[----:B------:R-:W-:-:S07]  /*02f0*/  @!P0 IMAD R9, R7, UR6, R4 ;  /* 0x0000000607098c24 */ /* 0x000fce000f8e0204 */
.L_x_6:
[----:B------:R-:W-:Y:S05]  /*0300*/  BSYNC.RECONVERGENT B0 ;  /* 0x0000000000007941 */ /* 0x000fea0003800200 */
.L_x_4:
[----:B------:R-:W0:Y:S01]  /*0310*/  LDC.64 R4, c[0x0][0x380] ;  /* 0x0000e000ff047b82 */ /* 0x000e220000000a00 */
[----:B------:R-:W-:-:S04]  /*0320*/  IMAD R3, R7, R3, R0 ;  /* 0x0000000307037224 */ /* 0x000fc800078e0200 */
[----:B0-----:R-:W-:-:S03]  /*0330*/  IMAD.WIDE R2, R3, 0x8, R4 ;  /* 0x0000000803027825 */ /* 0x001fc600078e0204 */
[----:B------:R-:W0:Y:S03]  /*0340*/  LDC.64 R4, c[0x0][0x388] ;  /* 0x0000e200ff047b82 */ /* 0x000e260000000a00 */
[----:B------:R-:W2:Y:S01]  /*0350*/  LDG.E.64 R2, desc[UR4][R2.64] ;  /* 0x0000000402027981 */ /* 0x000ea2000c1e1b00 */
[----:B0-----:R-:W-:-:S05]  /*0360*/  IMAD.WIDE R4, R9, 0x8, R4 ;  /* 0x0000000809047825 */ /* 0x001fca00078e0204 */
[----:B--2---:R-:W-:Y:S01]  /*0370*/  STG.E.64 desc[UR4][R4.64], R2 ;  /* 0x0000000204007986 */ /* 0x004fe2000c101b04 */
[----:B------:R-:W-:Y:S05]  /*0380*/  EXIT ;  /* 0x000000000000794d */ /* 0x000fea0003800000 */
.L_x_7:
        /* <DEDUP_REMOVED lines=15> */
.L_x_61:


//--------------------- .text._Z14precomputeExpkP6float2S0_ii --------------------------
	.section	.text._Z14precomputeExpkP6float2S0_ii,"ax",@progbits
	.align	128
        .global         _Z14precomputeExpkP6float2S0_ii
        .type           _Z14precomputeExpkP6float2S0_ii,@function
        .size           _Z14precomputeExpkP6float2S0_ii,(.L_x_57 - _Z14precomputeExpkP6float2S0_ii)
        .other          _Z14precomputeExpkP6float2S0_ii,@"STO_CUDA_ENTRY STV_DEFAULT"
_Z14precomputeExpkP6float2S0_ii:
.text._Z14precomputeExpkP6float2S0_ii:
[----:B------:R-:W-:Y:S01]  /*0000*/  LDC R1, c[0x0][0x37c] ;  /* 0x0000df00ff017b82 */ /* 0x000fe20000000800 */
[----:B------:R-:W0:Y:S01]  /*0010*/  S2R R2, SR_CTAID.X ;  /* 0x0000000000027919 */ /* 0x000e220000002500 */
[----:B------:R-:W1:Y:S01]  /*0020*/  LDCU UR8, c[0x0][0x390] ;  /* 0x00007200ff0877ac */ /* 0x000e620008000800 */
[----:B------:R-:W-:Y:S01]  /*0030*/  BSSY.RECONVERGENT B0, `(.L_x_8) ;  /* 0x0000020000007945 */ /* 0x000fe20003800200 */
[----:B------:R-:W0:Y:S01]  /*0040*/  S2R R3, SR_TID.X ;  /* 0x0000000000037919 */ /* 0x000e220000002100 */
[----:B------:R-:W0:Y:S01]  /*0050*/  LDCU UR5, c[0x0][0x360] ;  /* 0x00006c00ff0577ac */ /* 0x000e220008000800 */
[----:B------:R-:W2:Y:S01]  /*0060*/  LDCU.64 UR6, c[0x0][0x358] ;  /* 0x00006b00ff0677ac */ /* 0x000ea20008000a00 */
[----:B-1----:R-:W-:-:S04]  /*0070*/  ULEA.HI UR4, UR8, UR8, URZ, 0x1 ;  /* 0x0000000808047291 */ /* 0x002fc8000f8f08ff */
[----:B------:R-:W-:Y:S01]  /*0080*/  USHF.R.S32.HI UR4, URZ, 0x1, UR4 ;  /* 0x00000001ff047899 */ /* 0x000fe20008011404 */
[----:B0-----:R-:W-:-:S05]  /*0090*/  IMAD R2, R2, UR5, R3 ;  /* 0x0000000502027c24 */ /* 0x001fca000f8e0203 */
[----:B------:R-:W-:-:S13]  /*00a0*/  ISETP.GT.AND P0, PT, R2, UR4, PT ;  /* 0x0000000402007c0c */ /* 0x000fda000bf04270 */
[----:B--2---:R-:W-:Y:S05]  /*00b0*/  @P0 BRA `(.L_x_9) ;  /* 0x00000000005c0947 */ /* 0x004fea0003800000 */
[----:B------:R-:W-:Y:S01]  /*00c0*/  USHF.L.U32 UR4, UR8, 0x1, URZ ;  /* 0x0000000108047899 */ /* 0x000fe200080006ff */
[----:B------:R-:W-:Y:S01]  /*00d0*/  I2FP.F32.S32 R0, R2 ;  /* 0x0000000200007245 */ /* 0x000fe20000201400 */
[----:B------:R-:W-:Y:S04]  /*00e0*/  BSSY.RECONVERGENT B1, `(.L_x_10) ;  /* 0x000000d000017945 */ /* 0x000fe80003800200 */
[----:B------:R-:W-:Y:S01]  /*00f0*/  I2FP.F32.S32 R3, UR4 ;  /* 0x0000000400037c45 */ /* 0x000fe20008201400 */
[----:B------:R-:W-:-:S03]  /*0100*/  FMUL R0, R0, 3.1415927410125732422 ;  /* 0x40490fdb00007820 */ /* 0x000fc60000400000 */
[----:B------:R-:W0:Y:S08]  /*0110*/  MUFU.RCP R4, R3 ;  /* 0x0000000300047308 */ /* 0x000e300000001000 */
[----:B------:R-:W1:Y:S01]  /*0120*/  FCHK P0, R0, R3 ;  /* 0x0000000300007302 */ /* 0x000e620000000000 */
[----:B0-----:R-:W-:-:S04]  /*0130*/  FFMA R5, -R3, R4, 1 ;  /* 0x3f80000003057423 */ /* 0x001fc80000000104 */
[----:B------:R-:W-:-:S04]  /*0140*/  FFMA R5, R4, R5, R4 ;  /* 0x0000000504057223 */ /* 0x000fc80000000004 */
[----:B------:R-:W-:-:S04]  /*0150*/  FFMA R4, R0, R5, RZ ;  /* 0x0000000500047223 */ /* 0x000fc800000000ff */
[----:B------:R-:W-:-:S04]  /*0160*/  FFMA R6, -R3, R4, R0 ;  /* 0x0000000403067223 */ /* 0x000fc80000000100 */
[----:B------:R-:W-:Y:S01]  /*0170*/  FFMA R6, R5, R6, R4 ;  /* 0x0000000605067223 */ /* 0x000fe20000000004 */
[----:B-1----:R-:W-:Y:S06]  /*0180*/  @!P0 BRA `(.L_x_11) ;  /* 0x0000000000088947 */ /* 0x002fec0003800000 */
[----:B------:R-:W-:-:S07]  /*0190*/  MOV R4, 0x1b0 ;  /* 0x000001b000047802 */ /* 0x000fce0000000f00 */
[----:B------:R-:W-:Y:S05]  /*01a0*/  CALL.REL.NOINC `($__internal_0_$__cuda_sm3x_div_rn_noftz_f32_slowpath) ;  /* 0x0000000000987944 */ /* 0x000fea0003c00000 */
.L_x_11:
[----:B------:R-:W-:Y:S05]  /*01b0*/  BSYNC.RECONVERGENT B1 ;  /* 0x0000000000017941 */ /* 0x000fea0003800200 */
.L_x_10:
[----:B------:R-:W0:Y:S01]  /*01c0*/  LDC.64 R4, c[0x0][0x380] ;  /* 0x0000e000ff047b82 */ /* 0x000e220000000a00 */
[----:B------:R-:W-:-:S04]  /*01d0*/  FMUL.RZ R0, R6, 0.15915493667125701904 ;  /* 0x3e22f98306007820 */ /* 0x000fc8000040c000 */
[----:B------:R-:W1:Y:S08]  /*01e0*/  MUFU.SIN R7, R0 ;  /* 0x0000000000077308 */ /* 0x000e700000000400 */
[----:B------:R-:W2:Y:S01]  /*01f0*/  MUFU.COS R6, R0 ;  /* 0x0000000000067308 */ /* 0x000ea20000000000 */
[----:B-1----:R-:W-:Y:S01]  /*0200*/  FADD R7, -R7, -RZ ;  /* 0x800000ff07077221 */ /* 0x002fe20000000100 */
[----:B0-----:R-:W-:-:S05]  /*0210*/  IMAD.WIDE R4, R2, 0x8, R4 ;  /* 0x0000000802047825 */ /* 0x001fca00078e0204 */
[----:B--2---:R0:W-:Y:S02]  /*0220*/  STG.E.64 desc[UR6][R4.64], R6 ;  /* 0x0000000604007986 */ /* 0x0041e4000c101b06 */
.L_x_9:
[----:B------:R-:W-:Y:S05]  /*0230*/  BSYNC.RECONVERGENT B0 ;  /* 0x0000000000007941 */ /* 0x000fea0003800200 */
.L_x_8:
[----:B------:R-:W1:Y:S02]  /*0240*/  LDCU UR5, c[0x0][0x394] ;  /* 0x00007280ff0577ac */ /* 0x000e640008000800 */
[----:B-1----:R-:W-:-:S04]  /*0250*/  ULEA.HI UR4, UR5, UR5, URZ, 0x1 ;  /* 0x0000000505047291 */ /* 0x002fc8000f8f08ff */
[----:B------:R-:W-:-:S06]  /*0260*/  USHF.R.S32.HI UR4, URZ, 0x1, UR4 ;  /* 0x00000001ff047899 */ /* 0x000fcc0008011404 */
[----:B------:R-:W-:-:S13]  /*0270*/  ISETP.GT.AND P0, PT, R2, UR4, PT ;  /* 0x0000000402007c0c */ /* 0x000fda000bf04270 */
[----:B------:R-:W-:Y:S05]  /*0280*/  @P0 EXIT ;  /* 0x000000000000094d */ /* 0x000fea0003800000 */
[----:B------:R-:W-:Y:S01]  /*0290*/  USHF.L.U32 UR4, UR5, 0x1, URZ ;  /* 0x0000000105047899 */ /* 0x000fe200080006ff */
[----:B------:R-:W-:Y:S01]  /*02a0*/  I2FP.F32.S32 R0, R2 ;  /* 0x0000000200007245 */ /* 0x000fe20000201400 */
[----:B------:R-:W-:Y:S04]  /*02b0*/  BSSY.RECONVERGENT B0, `(.L_x_12) ;  /* 0x000000d000007945 */ /* 0x000fe80003800200 */
[----:B------:R-:W-:Y:S01]  /*02c0*/  I2FP.F32.S32 R3, UR4 ;  /* 0x0000000400037c45 */ /* 0x000fe20008201400 */
[----:B------:R-:W-:-:S03]  /*02d0*/  FMUL R0, R0, 3.1415927410125732422 ;  /* 0x40490fdb00007820 */ /* 0x000fc60000400000 */
[----:B0-----:R-:W0:Y:S08]  /*02e0*/  MUFU.RCP R4, R3 ;  /* 0x0000000300047308 */ /* 0x001e300000001000 */
        /* <DEDUP_REMOVED lines=9> */
.L_x_13:
[----:B------:R-:W-:Y:S05]  /*0380*/  BSYNC.RECONVERGENT B0 ;  /* 0x0000000000007941 */ /* 0x000fea0003800200 */
.L_x_12:
[----:B------:R-:W0:Y:S01]  /*0390*/  LDC.64 R4, c[0x0][0x388] ;  /* 0x0000e200ff047b82 */ /* 0x000e220000000a00 */
[----:B------:R-:W-:-:S04]  /*03a0*/  FMUL.RZ R0, R6, 0.15915493667125701904 ;  /* 0x3e22f98306007820 */ /* 0x000fc8000040c000 */
[----:B------:R-:W1:Y:S08]  /*03b0*/  MUFU.SIN R7, R0 ;  /* 0x0000000000077308 */ /* 0x000e700000000400 */
[----:B------:R-:W2:Y:S01]  /*03c0*/  MUFU.COS R6, R0 ;  /* 0x0000000000067308 */ /* 0x000ea20000000000 */
[----:B-1----:R-:W-:Y:S01]  /*03d0*/  FADD R7, -R7, -RZ ;  /* 0x800000ff07077221 */ /* 0x002fe20000000100 */
[----:B0-----:R-:W-:-:S05]  /*03e0*/  IMAD.WIDE R2, R2, 0x8, R4 ;  /* 0x0000000802027825 */ /* 0x001fca00078e0204 */
[----:B--2---:R-:W-:Y:S01]  /*03f0*/  STG.E.64 desc[UR6][R2.64], R6 ;  /* 0x0000000602007986 */ /* 0x004fe2000c101b06 */
[----:B------:R-:W-:Y:S05]  /*0400*/  EXIT ;  /* 0x000000000000794d */ /* 0x000fea0003800000 */
        .weak           $__internal_0_$__cuda_sm3x_div_rn_noftz_f32_slowpath
        .type           $__internal_0_$__cuda_sm3x_div_rn_noftz_f32_slowpath,@function
        .size           $__internal_0_$__cuda_sm3x_div_rn_noftz_f32_slowpath,(.L_x_57 - $__internal_0_$__cuda_sm3x_div_rn_noftz_f32_slowpath)
$__internal_0_$__cuda_sm3x_div_rn_noftz_f32_slowpath:
[----:B------:R-:W-:Y:S01]  /*0410*/  SHF.R.U32.HI R6, RZ, 0x17, R3 ;  /* 0x00000017ff067819 */ /* 0x000fe20000011603 */
[----:B------:R-:W-:Y:S01]  /*0420*/  BSSY.RECONVERGENT B2, `(.L_x_14) ;  /* 0x0000062000027945 */ /* 0x000fe20003800200 */
[----:B------:R-:W-:Y:S02]  /*0430*/  SHF.R.U32.HI R5, RZ, 0x17, R0 ;  /* 0x00000017ff057819 */ /* 0x000fe40000011600 */
[----:B------:R-:W-:Y:S02]  /*0440*/  LOP3.LUT R10, R6, 0xff, RZ, 0xc0, !PT ;  /* 0x000000ff060a7812 */ /* 0x000fe400078ec0ff */
[----:B------:R-:W-:-:S03]  /*0450*/  LOP3.LUT R8, R5, 0xff, RZ, 0xc0, !PT ;  /* 0x000000ff05087812 */ /* 0x000fc600078ec0ff */
[----:B------:R-:W-:Y:S02]  /*0460*/  VIADD R7, R10, 0xffffffff ;  /* 0xffffffff0a077836 */ /* 0x000fe40000000000 */
[----:B------:R-:W-:-:S03]  /*0470*/  VIADD R6, R8, 0xffffffff ;  /* 0xffffffff08067836 */ /* 0x000fc60000000000 */
[----:B------:R-:W-:-:S04]  /*0480*/  ISETP.GT.U32.AND P0, PT, R7, 0xfd, PT ;  /* 0x000000fd0700780c */ /* 0x000fc80003f04070 */
[----:B------:R-:W-:-:S13]  /*0490*/  ISETP.GT.U32.OR P0, PT, R6, 0xfd, P0 ;  /* 0x000000fd0600780c */ /* 0x000fda0000704470 */
[----:B------:R-:W-:Y:S01]  /*04a0*/  @!P0 IMAD.MOV.U32 R5, RZ, RZ, RZ ;  /* 0x000000ffff058224 */ /* 0x000fe200078e00ff */
[----:B------:R-:W-:Y:S06]  /*04b0*/  @!P0 BRA `(.L_x_15) ;  /* 0x00000000005c8947 */ /* 0x000fec0003800000 */
[----:B------:R-:W-:Y:S02]  /*04c0*/  FSETP.GTU.FTZ.AND P0, PT, |R0|, +INF , PT ;  /* 0x7f8000000000780b */ /* 0x000fe40003f1c200 */
[----:B------:R-:W-:-:S04]  /*04d0*/  FSETP.GTU.FTZ.AND P1, PT, |R3|, +INF , PT ;  /* 0x7f8000000300780b */ /* 0x000fc80003f3c200 */
[----:B------:R-:W-:-:S13]  /*04e0*/  PLOP3.LUT P0, PT, P0, P1, PT, 0xf8, 0x8f ;  /* 0x00000000008f781c */ /* 0x000fda0000703f70 */
[----:B------:R-:W-:Y:S05]  /*04f0*/  @P0 BRA `(.L_x_16) ;  /* 0x00000004004c0947 */ /* 0x000fea0003800000 */
[----:B------:R-:W-:-:S13]  /*0500*/  LOP3.LUT P0, RZ, R3, 0x7fffffff, R0, 0xc8, !PT ;  /* 0x7fffffff03ff7812 */ /* 0x000fda000780c800 */
[----:B------:R-:W-:Y:S05]  /*0510*/  @!P0 BRA `(.L_x_17) ;  /* 0x00000004003c8947 */ /* 0x000fea0003800000 */
[C---:B------:R-:W-:Y:S02]  /*0520*/  FSETP.NEU.FTZ.AND P2, PT, |R0|.reuse, +INF , PT ;  /* 0x7f8000000000780b */ /* 0x040fe40003f5d200 */
[----:B------:R-:W-:Y:S02]  /*0530*/  FSETP.NEU.FTZ.AND P1, PT, |R3|, +INF , PT ;  /* 0x7f8000000300780b */ /* 0x000fe40003f3d200 */
[----:B------:R-:W-:-:S11]  /*0540*/  FSETP.NEU.FTZ.AND P0, PT, |R0|, +INF , PT ;  /* 0x7f8000000000780b */ /* 0x000fd60003f1d200 */
[----:B------:R-:W-:Y:S05]  /*0550*/  @!P1 BRA !P2, `(.L_x_17) ;  /* 0x00000004002c9947 */ /* 0x000fea0005000000 */
[----:B------:R-:W-:-:S04]  /*0560*/  LOP3.LUT P2, RZ, R0, 0x7fffffff, RZ, 0xc0, !PT ;  /* 0x7fffffff00ff7812 */ /* 0x000fc8000784c0ff */
[----:B------:R-:W-:-:S13]  /*0570*/  PLOP3.LUT P1, PT, P1, P2, PT, 0x2f, 0xf2 ;  /* 0x0000000000f2781c */ /* 0x000fda0000f24577 */
[----:B------:R-:W-:Y:S05]  /*0580*/  @P1 BRA `(.L_x_18) ;  /* 0x0000000400181947 */ /* 0x000fea0003800000 */
[----:B------:R-:W-:-:S04]  /*0590*/  LOP3.LUT P1, RZ, R3, 0x7fffffff, RZ, 0xc0, !PT ;  /* 0x7fffffff03ff7812 */ /* 0x000fc8000782c0ff */
[----:B------:R-:W-:-:S13]  /*05a0*/  PLOP3.LUT P0, PT, P0, P1, PT, 0x2f, 0xf2 ;  /* 0x0000000000f2781c */ /* 0x000fda0000702577 */
[----:B------:R-:W-:Y:S05]  /*05b0*/  @P0 BRA `(.L_x_19) ;  /* 0x0000000400000947 */ /* 0x000fea0003800000 */
[----:B------:R-:W-:Y:S02]  /*05c0*/  ISETP.GE.AND P0, PT, R6, RZ, PT ;  /* 0x000000ff0600720c */ /* 0x000fe40003f06270 */
[----:B------:R-:W-:-:S11]  /*05d0*/  ISETP.GE.AND P1, PT, R7, RZ, PT ;  /* 0x000000ff0700720c */ /* 0x000fd60003f26270 */
[----:B------:R-:W-:Y:S02]  /*05e0*/  @P0 IMAD.MOV.U32 R5, RZ, RZ, RZ ;  /* 0x000000ffff050224 */ /* 0x000fe400078e00ff */
[----:B------:R-:W-:Y:S01]  /*05f0*/  @!P0 FFMA R0, R0, 1.84467440737095516160e+19, RZ ;  /* 0x5f80000000008823 */ /* 0x000fe200000000ff */
[----:B------:R-:W-:Y:S02]  /*0600*/  @!P0 IMAD.MOV.U32 R5, RZ, RZ, -0x40 ;  /* 0xffffffc0ff058424 */ /* 0x000fe400078e00ff */
[----:B------:R-:W-:Y:S02]  /*0610*/  @!P1 FFMA R3, R3, 1.84467440737095516160e+19, RZ ;  /* 0x5f80000003039823 */ /* 0x000fe400000000ff */
[----:B------:R-:W-:-:S07]  /*0620*/  @!P1 VIADD R5, R5, 0x40 ;  /* 0x0000004005059836 */ /* 0x000fce0000000000 */
.L_x_15:
[----:B------:R-:W-:Y:S01]  /*0630*/  LEA R6, R10, 0xc0800000, 0x17 ;  /* 0xc08000000a067811 */ /* 0x000fe200078eb8ff */
[----:B------:R-:W-:Y:S04]  /*0640*/  BSSY.RECONVERGENT B3, `(.L_x_20) ;  /* 0x0000036000037945 */ /* 0x000fe80003800200 */
[----:B------:R-:W-:Y:S02]  /*0650*/  IMAD.IADD R6, R3, 0x1, -R6 ;  /* 0x0000000103067824 */ /* 0x000fe400078e0a06 */
[----:B------:R-:W-:Y:S02]  /*0660*/  VIADD R3, R8, 0xffffff81 ;  /* 0xffffff8108037836 */ /* 0x000fe40000000000 */
[----:B------:R0:W1:Y:S01]  /*0670*/  MUFU.RCP R7, R6 ;  /* 0x0000000600077308 */ /* 0x0000620000001000 */
[----:B------:R-:W-:Y:S01]  /*0680*/  FADD.FTZ R9, -R6, -RZ ;  /* 0x800000ff06097221 */ /* 0x000fe20000010100 */
[C---:B------:R-:W-:Y:S01]  /*0690*/  IMAD R0, R3.reuse, -0x800000, R0 ;  /* 0xff80000003007824 */ /* 0x040fe200078e0200 */
[----:B0-----:R-:W-:-:S05]  /*06a0*/  IADD3 R6, PT, PT, R3, 0x7f, -R10 ;  /* 0x0000007f03067810 */ /* 0x001fca0007ffe80a */
[----:B------:R-:W-:Y:S02]  /*06b0*/  IMAD.IADD R6, R6, 0x1, R5 ;  /* 0x0000000106067824 */ /* 0x000fe400078e0205 */
[----:B-1----:R-:W-:-:S04]  /*06c0*/  FFMA R8, R7, R9, 1 ;  /* 0x3f80000007087423 */ /* 0x002fc80000000009 */
[----:B------:R-:W-:-:S04]  /*06d0*/  FFMA R12, R7, R8, R7 ;  /* 0x00000008070c7223 */ /* 0x000fc80000000007 */
[----:B------:R-:W-:-:S04]  /*06e0*/  FFMA R7, R0, R12, RZ ;  /* 0x0000000c00077223 */ /* 0x000fc800000000ff */
[----:B------:R-:W-:-:S04]  /*06f0*/  FFMA R8, R9, R7, R0 ;  /* 0x0000000709087223 */ /* 0x000fc80000000000 */
[----:B------:R-:W-:-:S04]  /*0700*/  FFMA R7, R12, R8, R7 ;  /* 0x000000080c077223 */ /* 0x000fc80000000007 */
[----:B------:R-:W-:-:S04]  /*0710*/  FFMA R8, R9, R7, R0 ;  /* 0x0000000709087223 */ /* 0x000fc80000000000 */
[----:B------:R-:W-:-:S05]  /*0720*/  FFMA R0, R12, R8, R7 ;  /* 0x000000080c007223 */ /* 0x000fca0000000007 */
[----:B------:R-:W-:-:S04]  /*0730*/  SHF.R.U32.HI R3, RZ, 0x17, R0 ;  /* 0x00000017ff037819 */ /* 0x000fc80000011600 */
[----:B------:R-:W-:-:S05]  /*0740*/  LOP3.LUT R3, R3, 0xff, RZ, 0xc0, !PT ;  /* 0x000000ff03037812 */ /* 0x000fca00078ec0ff */
[----:B------:R-:W-:-:S04]  /*0750*/  IMAD.IADD R9, R3, 0x1, R6 ;  /* 0x0000000103097824 */ /* 0x000fc800078e0206 */
[----:B------:R-:W-:-:S05]  /*0760*/  VIADD R3, R9, 0xffffffff ;  /* 0xffffffff09037836 */ /* 0x000fca0000000000 */
[----:B------:R-:W-:-:S13]  /*0770*/  ISETP.GE.U32.AND P0, PT, R3, 0xfe, PT ;  /* 0x000000fe0300780c */ /* 0x000fda0003f06070 */
[----:B------:R-:W-:Y:S05]  /*0780*/  @!P0 BRA `(.L_x_21) ;  /* 0x0000000000808947 */ /* 0x000fea0003800000 */
[----:B------:R-:W-:-:S13]  /*0790*/  ISETP.GT.AND P0, PT, R9, 0xfe, PT ;  /* 0x000000fe0900780c */ /* 0x000fda0003f04270 */
[----:B------:R-:W-:Y:S05]  /*07a0*/  @P0 BRA `(.L_x_22) ;  /* 0x00000000006c0947 */ /* 0x000fea0003800000 */
[----:B------:R-:W-:-:S13]  /*07b0*/  ISETP.GE.AND P0, PT, R9, 0x1, PT ;  /* 0x000000010900780c */ /* 0x000fda0003f06270 */
[----:B------:R-:W-:Y:S05]  /*07c0*/  @P0 BRA `(.L_x_23) ;  /* 0x0000000000740947 */ /* 0x000fea0003800000 */
[----:B------:R-:W-:Y:S02]  /*07d0*/  ISETP.GE.AND P0, PT, R9, -0x18, PT ;  /* 0xffffffe80900780c */ /* 0x000fe40003f06270 */
[----:B------:R-:W-:-:S11]  /*07e0*/  LOP3.LUT R0, R0, 0x80000000, RZ, 0xc0, !PT ;  /* 0x8000000000007812 */ /* 0x000fd600078ec0ff */
[----:B------:R-:W-:Y:S05]  /*07f0*/  @!P0 BRA `(.L_x_23) ;  /* 0x0000000000688947 */ /* 0x000fea0003800000 */
[CCC-:B------:R-:W-:Y:S01]  /*0800*/  FFMA.RZ R3, R12.reuse, R8.reuse, R7.reuse ;  /* 0x000000080c037223 */ /* 0x1c0fe2000000c007 */
[CCC-:B------:R-:W-:Y:S01]  /*0810*/  FFMA.RM R6, R12.reuse, R8.reuse, R7.reuse ;  /* 0x000000080c067223 */ /* 0x1c0fe20000004007 */
[C---:B------:R-:W-:Y:S02]  /*0820*/  ISETP.NE.AND P2, PT, R9.reuse, RZ, PT ;  /* 0x000000ff0900720c */ /* 0x040fe40003f45270 */
[----:B------:R-:W-:Y:S02]  /*0830*/  ISETP.NE.AND P1, PT, R9, RZ, PT ;  /* 0x000000ff0900720c */ /* 0x000fe40003f25270 */
[----:B------:R-:W-:Y:S01]  /*0840*/  LOP3.LUT R5, R3, 0x7fffff, RZ, 0xc0, !PT ;  /* 0x007fffff03057812 */ /* 0x000fe200078ec0ff */
[----:B------:R-:W-:Y:S01]  /*0850*/  FFMA.RP R3, R12, R8, R7 ;  /* 0x000000080c037223 */ /* 0x000fe20000008007 */
[----:B------:R-:W-:Y:S02]  /*0860*/  VIADD R8, R9, 0x20 ;  /* 0x0000002009087836 */ /* 0x000fe40000000000 */
[----:B------:R-:W-:Y:S01]  /*0870*/  LOP3.LUT R5, R5, 0x800000, RZ, 0xfc, !PT ;  /* 0x0080000005057812 */ /* 0x000fe200078efcff */
[----:B------:R-:W-:Y:S01]  /*0880*/  IMAD.MOV R7, RZ, RZ, -R9 ;  /* 0x000000ffff077224 */ /* 0x000fe200078e0a09 */
[----:B------:R-:W-:-:S02]  /*0890*/  FSETP.NEU.FTZ.AND P0, PT, R3, R6, PT ;  /* 0x000000060300720b */ /* 0x000fc40003f1d000 */
[----:B------:R-:W-:Y:S02]  /*08a0*/  SHF.L.U32 R8, R5, R8, RZ ;  /* 0x0000000805087219 */ /* 0x000fe400000006ff */
[----:B------:R-:W-:Y:S02]  /*08b0*/  SEL R6, R7, RZ, P2 ;  /* 0x000000ff07067207 */ /* 0x000fe40001000000 */
[----:B------:R-:W-:Y:S02]  /*08c0*/  ISETP.NE.AND P1, PT, R8, RZ, P1 ;  /* 0x000000ff0800720c */ /* 0x000fe40000f25270 */
[----:B------:R-:W-:Y:S02]  /*08d0*/  SHF.R.U32.HI R6, RZ, R6, R5 ;  /* 0x00000006ff067219 */ /* 0x000fe40000011605 */
[----:B------:R-:W-:Y:S02]  /*08e0*/  PLOP3.LUT P0, PT, P0, P1, PT, 0xf8, 0x8f ;  /* 0x00000000008f781c */ /* 0x000fe40000703f70 */
[----:B------:R-:W-:-:S02]  /*08f0*/  SHF.R.U32.HI R8, RZ, 0x1, R6 ;  /* 0x00000001ff087819 */ /* 0x000fc40000011606 */
[----:B------:R-:W-:-:S04]  /*0900*/  SEL R3, RZ, 0x1, !P0 ;  /* 0x00000001ff037807 */ /* 0x000fc80004000000 */
[----:B------:R-:W-:-:S04]  /*0910*/  LOP3.LUT R3, R3, 0x1, R8, 0xf8, !PT ;  /* 0x0000000103037812 */ /* 0x000fc800078ef808 */
[----:B------:R-:W-:-:S05]  /*0920*/  LOP3.LUT R3, R3, R6, RZ, 0xc0, !PT ;  /* 0x0000000603037212 */ /* 0x000fca00078ec0ff */
[----:B------:R-:W-:-:S05]  /*0930*/  IMAD.IADD R3, R8, 0x1, R3 ;  /* 0x0000000108037824 */ /* 0x000fca00078e0203 */
[----:B------:R-:W-:Y:S01]  /*0940*/  LOP3.LUT R0, R3, R0, RZ, 0xfc, !PT ;  /* 0x0000000003007212 */ /* 0x000fe200078efcff */
[----:B------:R-:W-:Y:S06]  /*0950*/  BRA `(.L_x_23) ;  /* 0x0000000000107947 */ /* 0x000fec0003800000 */
.L_x_22:
[----:B------:R-:W-:-:S04]  /*0960*/  LOP3.LUT R0, R0, 0x80000000, RZ, 0xc0, !PT ;  /* 0x8000000000007812 */ /* 0x000fc800078ec0ff */
[----:B------:R-:W-:Y:S01]  /*0970*/  LOP3.LUT R0, R0, 0x7f800000, RZ, 0xfc, !PT ;  /* 0x7f80000000007812 */ /* 0x000fe200078efcff */
[----:B------:R-:W-:Y:S06]  /*0980*/  BRA `(.L_x_23) ;  /* 0x0000000000047947 */ /* 0x000fec0003800000 */
.L_x_21:
[----:B------:R-:W-:-:S07]  /*0990*/  IMAD R0, R6, 0x800000, R0 ;  /* 0x0080000006007824 */ /* 0x000fce00078e0200 */
.L_x_23:
[----:B------:R-:W-:Y:S05]  /*09a0*/  BSYNC.RECONVERGENT B3 ;  /* 0x0000000000037941 */ /* 0x000fea0003800200 */
.L_x_20:
[----:B------:R-:W-:Y:S05]  /*09b0*/  BRA `(.L_x_24) ;  /* 0x0000000000207947 */ /* 0x000fea0003800000 */
.L_x_19:
[----:B------:R-:W-:-:S04]  /*09c0*/  LOP3.LUT R0, R3, 0x80000000, R0, 0x48, !PT ;  /* 0x8000000003007812 */ /* 0x000fc800078e4800 */
[----:B------:R-:W-:Y:S01]  /*09d0*/  LOP3.LUT R0, R0, 0x7f800000, RZ, 0xfc, !PT ;  /* 0x7f80000000007812 */ /* 0x000fe200078efcff */
[----:B------:R-:W-:Y:S06]  /*09e0*/  BRA `(.L_x_24) ;  /* 0x0000000000147947 */ /* 0x000fec0003800000 */
.L_x_18:
[----:B------:R-:W-:Y:S01]  /*09f0*/  LOP3.LUT R0, R3, 0x80000000, R0, 0x48, !PT ;  /* 0x8000000003007812 */ /* 0x000fe200078e4800 */
[----:B------:R-:W-:Y:S06]  /*0a00*/  BRA `(.L_x_24) ;  /* 0x00000000000c7947 */ /* 0x000fec0003800000 */
.L_x_17:
[----:B------:R-:W0:Y:S01]  /*0a10*/  MUFU.RSQ R0, -QNAN ;  /* 0xffc0000000007908 */ /* 0x000e220000001400 */
[----:B------:R-:W-:Y:S05]  /*0a20*/  BRA `(.L_x_24) ;  /* 0x0000000000047947 */ /* 0x000fea0003800000 */
.L_x_16:
[----:B------:R-:W-:-:S07]  /*0a30*/  FADD.FTZ R0, R0, R3 ;  /* 0x0000000300007221 */ /* 0x000fce0000010000 */
.L_x_24:
[----:B------:R-:W-:Y:S05]  /*0a40*/  BSYNC.RECONVERGENT B2 ;  /* 0x0000000000027941 */ /* 0x000fea0003800200 */
.L_x_14:
[----:B------:R-:W-:Y:S02]  /*0a50*/  IMAD.MOV.U32 R5, RZ, RZ, 0x0 ;  /* 0x00000000ff057424 */ /* 0x000fe400078e00ff */
[----:B0-----:R-:W-:Y:S02]  /*0a60*/  IMAD.MOV.U32 R6, RZ, RZ, R0 ;  /* 0x000000ffff067224 */ /* 0x001fe400078e0000 */
[----:B------:R-:W-:Y:S05]  /*0a70*/  RET.REL.NODEC R4 `(_Z14precomputeExpkP6float2S0_ii) ;  /* 0xfffffff404607950 */ /* 0x000fea0003c3ffff */
.L_x_25:
        /* <DEDUP_REMOVED lines=16> */
.L_x_57:


//--------------------- .text._Z14precomputeExpkP7double2S0_ii --------------------------
	.section	.text._Z14precomputeExpkP7double2S0_ii,"ax",@progbits
	.align	128
        .global         _Z14precomputeExpkP7double2S0_ii
        .type           _Z14precomputeExpkP7double2S0_ii,@function
        .size           _Z14precomputeExpkP7double2S0_ii,(.L_x_59 - _Z14precomputeExpkP7double2S0_ii)
        .other          _Z14precomputeExpkP7double2S0_ii,@"STO_CUDA_ENTRY STV_DEFAULT"
_Z14precomputeExpkP7double2S0_ii:
.text._Z14precomputeExpkP7double2S0_ii:
[----:B------:R-:W0:Y:S01]  /*0000*/  LDC R1, c[0x0][0x37c] ;  /* 0x0000df00ff017b82 */ /* 0x000e220000000800 */
[----:B------:R-:W1:Y:S01]  /*0010*/  S2R R4, SR_CTAID.X ;  /* 0x0000000000047919 */ /* 0x000e620000002500 */
[----:B------:R-:W2:Y:S01]  /*0020*/  LDCU UR8, c[0x0][0x390] ;  /* 0x00007200ff0877ac */ /* 0x000ea20008000800 */
[----:B------:R-:W-:Y:S01]  /*0030*/  BSSY.RECONVERGENT B0, `(.L_x_26) ;  /* 0x000009f000007945 */ /* 0x000fe20003800200 */
[----:B0-----:R-:W-:Y:S01]  /*0040*/  VIADD R1, R1, 0xffffffd8 ;  /* 0xffffffd801017836 */ /* 0x001fe20000000000 */
[----:B------:R-:W1:Y:S01]  /*0050*/  S2R R3, SR_TID.X ;  /* 0x0000000000037919 */ /* 0x000e620000002100 */
[----:B------:R-:W1:Y:S01]  /*0060*/  LDCU UR5, c[0x0][0x360] ;  /* 0x00006c00ff0577ac */ /* 0x000e620008000800 */
[----:B------:R-:W0:Y:S01]  /*0070*/  LDCU.64 UR6, c[0x0][0x358] ;  /* 0x00006b00ff0677ac */ /* 0x000e220008000a00 */
[----:B--2---:R-:W-:-:S04]  /*0080*/  ULEA.HI UR4, UR8, UR8, URZ, 0x1 ;  /* 0x0000000808047291 */ /* 0x004fc8000f8f08ff */
[----:B------:R-:W-:Y:S01]  /*0090*/  USHF.R.S32.HI UR4, URZ, 0x1, UR4 ;  /* 0x00000001ff047899 */ /* 0x000fe20008011404 */
[----:B-1----:R-:W-:-:S05]  /*00a0*/  IMAD R4, R4, UR5, R3 ;  /* 0x0000000504047c24 */ /* 0x002fca000f8e0203 */
[----:B------:R-:W-:-:S13]  /*00b0*/  ISETP.GT.AND P0, PT, R4, UR4, PT ;  /* 0x0000000404007c0c */ /* 0x000fda000bf04270 */
[----:B0-----:R-:W-:Y:S05]  /*00c0*/  @P0 BRA `(.L_x_27) ;  /* 0x0000000800540947 */ /* 0x001fea0003800000 */
[----:B------:R-:W-:Y:S01]  /*00d0*/  USHF.L.U32 UR4, UR8, 0x1, URZ ;  /* 0x0000000108047899 */ /* 0x000fe200080006ff */
[----:B------:R-:W-:Y:S01]  /*00e0*/  IMAD.MOV.U32 R8, RZ, RZ, 0x1 ;  /* 0x00000001ff087424 */ /* 0x000fe200078e00ff */
[----:B------:R-:W-:Y:S01]  /*00f0*/  UMOV UR5, 0x400921fb ;  /* 0x400921fb00057882 */ /* 0x000fe20000000000 */
[----:B------:R-:W-:Y:S06]  /*0100*/  BSSY.RECONVERGENT B1, `(.L_x_28) ;  /* 0x0000016000017945 */ /* 0x000fec0003800200 */
[----:B------:R-:W0:Y:S01]  /*0110*/  I2F.F64 R6, UR4 ;  /* 0x0000000400067d12 */ /* 0x000e220008201c00 */
[----:B------:R-:W-:-:S07]  /*0120*/  UMOV UR4, 0x54442d18 ;  /* 0x54442d1800047882 */ /* 0x000fce0000000000 */
[----:B0-----:R-:W0:Y:S02]  /*0130*/  MUFU.RCP64H R9, R7 ;  /* 0x0000000700097308 */ /* 0x001e240000001800 */
[----:B0-----:R-:W-:-:S08]  /*0140*/  DFMA R2, -R6, R8, 1 ;  /* 0x3ff000000602742b */ /* 0x001fd00000000108 */
[----:B------:R-:W-:Y:S02]  /*0150*/  DFMA R10, R2, R2, R2 ;  /* 0x00000002020a722b */ /* 0x000fe40000000002 */
[----:B------:R-:W0:Y:S06]  /*0160*/  I2F.F64 R2, R4 ;  /* 0x0000000400027312 */ /* 0x000e2c0000201c00 */
[----:B------:R-:W-:-:S08]  /*0170*/  DFMA R10, R8, R10, R8 ;  /* 0x0000000a080a722b */ /* 0x000fd00000000008 */
[----:B------:R-:W-:Y:S02]  /*0180*/  DFMA R12, -R6, R10, 1 ;  /* 0x3ff00000060c742b */ /* 0x000fe4000000010a */
[----:B0-----:R-:W-:-:S06]  /*0190*/  DMUL R8, R2, UR4 ;  /* 0x0000000402087c28 */ /* 0x001fcc0008000000 */
[----:B------:R-:W-:-:S04]  /*01a0*/  DFMA R12, R10, R12, R10 ;  /* 0x0000000c0a0c722b */ /* 0x000fc8000000000a */
[----:B------:R-:W-:-:S04]  /*01b0*/  FSETP.GEU.AND P1, PT, |R9|, 6.5827683646048100446e-37, PT ;  /* 0x036000000900780b */ /* 0x000fc80003f2e200 */
[----:B------:R-:W-:-:S08]  /*01c0*/  DMUL R2, R8, R12 ;  /* 0x0000000c08027228 */ /* 0x000fd00000000000 */
[----:B------:R-:W-:-:S08]  /*01d0*/  DFMA R10, -R6, R2, R8 ;  /* 0x00000002060a722b */ /* 0x000fd00000000108 */
[----:B------:R-:W-:-:S10]  /*01e0*/  DFMA R2, R12, R10, R2 ;  /* 0x0000000a0c02722b */ /* 0x000fd40000000002 */
[----:B------:R-:W-:-:S05]  /*01f0*/  FFMA R0, RZ, R7, R3 ;  /* 0x00000007ff007223 */ /* 0x000fca0000000003 */
[----:B------:R-:W-:-:S13]  /*0200*/  FSETP.GT.AND P0, PT, |R0|, 1.469367938527859385e-39, PT ;  /* 0x001000000000780b */ /* 0x000fda0003f04200 */
[----:B------:R-:W-:Y:S05]  /*0210*/  @P0 BRA P1, `(.L_x_29) ;  /* 0x0000000000100947 */ /* 0x000fea0000800000 */
[----:B------:R-:W-:-:S07]  /*0220*/  MOV R0, 0x240 ;  /* 0x0000024000007802 */ /* 0x000fce0000000f00 */
[----:B------:R-:W-:Y:S05]  /*0230*/  CALL.REL.NOINC `($__internal_1_$__cuda_sm20_div_rn_f64_full) ;  /* 0x0000001000707944 */ /* 0x000fea0003c00000 */
[----:B------:R-:W-:Y:S02]  /*0240*/  IMAD.MOV.U32 R2, RZ, RZ, R12 ;  /* 0x000000ffff027224 */ /* 0x000fe400078e000c */
[----:B------:R-:W-:-:S07]  /*0250*/  IMAD.MOV.U32 R3, RZ, RZ, R13 ;  /* 0x000000ffff037224 */ /* 0x000fce00078e000d */
.L_x_29:
[----:B------:R-:W-:Y:S05]  /*0260*/  BSYNC.RECONVERGENT B1 ;  /* 0x0000000000017941 */ /* 0x000fea0003800200 */
.L_x_28:
[----:B------:R-:W-:Y:S01]  /*0270*/  DSETP.NEU.AND P0, PT, |R2|, +INF , PT ;  /* 0x7ff000000200742a */ /* 0x000fe20003f0d200 */
[----:B------:R-:W-:-:S13]  /*0280*/  BSSY.RECONVERGENT B1, `(.L_x_30) ;  /* 0x000001d000017945 */ /* 0x000fda0003800200 */
[----:B------:R-:W-:Y:S01]  /*0290*/  @!P0 DMUL R6, RZ, R2 ;  /* 0x00000002ff068228 */ /* 0x000fe20000000000 */
[----:B------:R-:W-:Y:S01]  /*02a0*/  @!P0 IMAD.MOV.U32 R0, RZ, RZ, 0x1 ;  /* 0x00000001ff008424 */ /* 0x000fe200078e00ff */
[----:B------:R-:W-:Y:S09]  /*02b0*/  @!P0 BRA `(.L_x_31) ;  /* 0x0000000000648947 */ /* 0x000ff20003800000 */
[----:B------:R-:W-:Y:S01]  /*02c0*/  UMOV UR4, 0x6dc9c883 ;  /* 0x6dc9c88300047882 */ /* 0x000fe20000000000 */
[----:B------:R-:W-:Y:S01]  /*02d0*/  UMOV UR5, 0x3fe45f30 ;  /* 0x3fe45f3000057882 */ /* 0x000fe20000000000 */
[C---:B------:R-:W-:Y:S01]  /*02e0*/  DSETP.GE.AND P0, PT, |R2|.reuse, 2.14748364800000000000e+09, PT ;  /* 0x41e000000200742a */ /* 0x040fe20003f06200 */
[----:B------:R-:W-:Y:S01]  /*02f0*/  BSSY.RECONVERGENT B2, `(.L_x_32) ;  /* 0x0000014000027945 */ /* 0x000fe20003800200 */
[----:B------:R-:W-:Y:S01]  /*0300*/  DMUL R8, R2, UR4 ;  /* 0x0000000402087c28 */ /* 0x000fe20008000000 */
[----:B------:R-:W-:Y:S01]  /*0310*/  UMOV UR4, 0x54442d18 ;  /* 0x54442d1800047882 */ /* 0x000fe20000000000 */
[----:B------:R-:W-:-:S04]  /*0320*/  UMOV UR5, 0x3ff921fb ;  /* 0x3ff921fb00057882 */ /* 0x000fc80000000000 */
[----:B------:R-:W0:Y:S08]  /*0330*/  F2I.F64 R0, R8 ;  /* 0x0000000800007311 */ /* 0x000e300000301100 */
[----:B0-----:R-:W0:Y:S02]  /*0340*/  I2F.F64 R6, R0 ;  /* 0x0000000000067312 */ /* 0x001e240000201c00 */
[----:B0-----:R-:W-:Y:S01]  /*0350*/  DFMA R10, R6, -UR4, R2 ;  /* 0x80000004060a7c2b */ /* 0x001fe20008000002 */
[----:B------:R-:W-:Y:S01]  /*0360*/  UMOV UR4, 0x33145c00 ;  /* 0x33145c0000047882 */ /* 0x000fe20000000000 */
[----:B------:R-:W-:-:S06]  /*0370*/  UMOV UR5, 0x3c91a626 ;  /* 0x3c91a62600057882 */ /* 0x000fcc0000000000 */
[----:B------:R-:W-:Y:S01]  /*0380*/  DFMA R10, R6, -UR4, R10 ;  /* 0x80000004060a7c2b */ /* 0x000fe2000800000a */
[----:B------:R-:W-:Y:S01]  /*0390*/  UMOV UR4, 0x252049c0 ;  /* 0x252049c000047882 */ /* 0x000fe20000000000 */
[----:B------:R-:W-:-:S06]  /*03a0*/  UMOV UR5, 0x397b839a ;  /* 0x397b839a00057882 */ /* 0x000fcc0000000000 */
[----:B------:R-:W-:Y:S01]  /*03b0*/  DFMA R6, R6, -UR4, R10 ;  /* 0x8000000406067c2b */ /* 0x000fe2000800000a */
[----:B------:R-:W-:Y:S10]  /*03c0*/  @!P0 BRA `(.L_x_33) ;  /* 0x0000000000188947 */ /* 0x000ff40003800000 */
[----:B------:R-:W-:Y:S01]  /*03d0*/  IMAD.MOV.U32 R10, RZ, RZ, R2 ;  /* 0x000000ffff0a7224 */ /* 0x000fe200078e0002 */
[----:B------:R-:W-:Y:S01]  /*03e0*/  MOV R6, 0x410 ;  /* 0x0000041000067802 */ /* 0x000fe20000000f00 */
[----:B------:R-:W-:-:S07]  /*03f0*/  IMAD.MOV.U32 R0, RZ, RZ, R3 ;  /* 0x000000ffff007224 */ /* 0x000fce00078e0003 */
[----:B------:R-:W-:Y:S05]  /*0400*/  CALL.REL.NOINC `($_Z14precomputeExpkP7double2S0_ii$__internal_trig_reduction_slowpathd) ;  /* 0x00000014006c7944 */ /* 0x000fea0003c00000 */
[----:B------:R-:W-:Y:S02]  /*0410*/  IMAD.MOV.U32 R6, RZ, RZ, R8 ;  /* 0x000000ffff067224 */ /* 0x000fe400078e0008 */
[----:B------:R-:W-:-:S07]  /*0420*/  IMAD.MOV.U32 R7, RZ, RZ, R9 ;  /* 0x000000ffff077224 */ /* 0x000fce00078e0009 */
.L_x_33:
[----:B------:R-:W-:Y:S05]  /*0430*/  BSYNC.RECONVERGENT B2 ;  /* 0x0000000000027941 */ /* 0x000fea0003800200 */
.L_x_32:
[----:B------:R-:W-:-:S07]  /*0440*/  VIADD R0, R0, 0x1 ;  /* 0x0000000100007836 */ /* 0x000fce0000000000 */
.L_x_31:
[----:B------:R-:W-:Y:S05]  /*0450*/  BSYNC.RECONVERGENT B1 ;  /* 0x0000000000017941 */ /* 0x000fea0003800200 */
.L_x_30:
[----:B------:R-:W0:Y:S01]  /*0460*/  LDCU.64 UR4, c[0x4][0x8] ;  /* 0x01000100ff0477ac */ /* 0x000e220008000a00 */
[----:B------:R-:W-:-:S05]  /*0470*/  IMAD.SHL.U32 R5, R0, 0x40, RZ ;  /* 0x0000004000057824 */ /* 0x000fca00078e00ff */
[----:B------:R-:W-:-:S04]  /*0480*/  LOP3.LUT R5, R5, 0x40, RZ, 0xc0, !PT ;  /* 0x0000004005057812 */ /* 0x000fc800078ec0ff */
[----:B0-----:R-:W-:-:S05]  /*0490*/  IADD3 R22, P0, PT, R5, UR4, RZ ;  /* 0x0000000405167c10 */ /* 0x001fca000ff1e0ff */
[----:B------:R-:W-:-:S05]  /*04a0*/  IMAD.X R23, RZ, RZ, UR5, P0 ;  /* 0x00000005ff177e24 */ /* 0x000fca00080e06ff */
[----:B------:R-:W2:Y:S04]  /*04b0*/  LDG.E.128.CONSTANT R8, desc[UR6][R22.64] ;  /* 0x0000000616087981 */ /* 0x000ea8000c1e9d00 */
[----:B------:R-:W3:Y:S04]  /*04c0*/  LDG.E.128.CONSTANT R12, desc[UR6][R22.64+0x10] ;  /* 0x00001006160c7981 */ /* 0x000ee8000c1e9d00 */
[----:B------:R-:W4:Y:S01]  /*04d0*/  LDG.E.128.CONSTANT R16, desc[UR6][R22.64+0x20] ;  /* 0x0000200616107981 */ /* 0x000f22000c1e9d00 */
[----:B------:R-:W-:Y:S01]  /*04e0*/  LOP3.LUT R5, R0, 0x1, RZ, 0xc0, !PT ;  /* 0x0000000100057812 */ /* 0x000fe200078ec0ff */
[----:B------:R-:W-:Y:S01]  /*04f0*/  IMAD.MOV.U32 R24, RZ, RZ, 0x20fd8164 ;  /* 0x20fd8164ff187424 */ /* 0x000fe200078e00ff */
[----:B------:R-:W-:Y:S01]  /*0500*/  DMUL R20, R6, R6 ;  /* 0x0000000606147228 */ /* 0x000fe20000000000 */
[----:B------:R-:W-:Y:S01]  /*0510*/  BSSY.RECONVERGENT B1, `(.L_x_34) ;  /* 0x000002d000017945 */ /* 0x000fe20003800200 */
[----:B------:R-:W-:Y:S01]  /*0520*/  ISETP.NE.U32.AND P0, PT, R5, 0x1, PT ;  /* 0x000000010500780c */ /* 0x000fe20003f05070 */
[----:B------:R-:W-:Y:S01]  /*0530*/  IMAD.MOV.U32 R5, RZ, RZ, 0x3da8ff83 ;  /* 0x3da8ff83ff057424 */ /* 0x000fe200078e00ff */
[----:B------:R-:W-:-:S02]  /*0540*/  DSETP.NEU.AND P1, PT, |R2|, +INF , PT ;  /* 0x7ff000000200742a */ /* 0x000fc40003f2d200 */
[----:B------:R-:W-:Y:S02]  /*0550*/  FSEL R24, R24, -8.06006814911005101289e+34, !P0 ;  /* 0xf9785eba18187808 */ /* 0x000fe40004000000 */
[----:B------:R-:W-:-:S06]  /*0560*/  FSEL R25, -R5, 0.11223486810922622681, !P0 ;  /* 0x3de5db6505197808 */ /* 0x000fcc0004000100 */
[----:B--2---:R-:W-:-:S08]  /*0570*/  DFMA R8, R20, R24, R8 ;  /* 0x000000181408722b */ /* 0x004fd00000000008 */
[----:B------:R-:W-:-:S08]  /*0580*/  DFMA R8, R20, R8, R10 ;  /* 0x000000081408722b */ /* 0x000fd0000000000a */
[----:B---3--:R-:W-:-:S08]  /*0590*/  DFMA R8, R20, R8, R12 ;  /* 0x000000081408722b */ /* 0x008fd0000000000c */
[----:B------:R-:W-:-:S08]  /*05a0*/  DFMA R8, R20, R8, R14 ;  /* 0x000000081408722b */ /* 0x000fd0000000000e */
[----:B----4-:R-:W-:-:S08]  /*05b0*/  DFMA R8, R20, R8, R16 ;  /* 0x000000081408722b */ /* 0x010fd00000000010 */
[----:B------:R-:W-:-:S08]  /*05c0*/  DFMA R8, R20, R8, R18 ;  /* 0x000000081408722b */ /* 0x000fd00000000012 */
[----:B------:R-:W-:Y:S02]  /*05d0*/  DFMA R6, R8, R6, R6 ;  /* 0x000000060806722b */ /* 0x000fe40000000006 */
[----:B------:R-:W-:-:S10]  /*05e0*/  DFMA R8, R20, R8, 1 ;  /* 0x3ff000001408742b */ /* 0x000fd40000000008 */
[----:B------:R-:W-:Y:S02]  /*05f0*/  FSEL R10, R8, R6, !P0 ;  /* 0x00000006080a7208 */ /* 0x000fe40004000000 */
[----:B------:R-:W-:Y:S01]  /*0600*/  FSEL R11, R9, R7, !P0 ;  /* 0x00000007090b7208 */ /* 0x000fe20004000000 */
[----:B------:R-:W-:Y:S01]  /*0610*/  @!P1 DMUL R6, RZ, R2 ;  /* 0x00000002ff069228 */ /* 0x000fe20000000000 */
[----:B------:R-:W-:Y:S01]  /*0620*/  LOP3.LUT P0, RZ, R0, 0x2, RZ, 0xc0, !PT ;  /* 0x0000000200ff7812 */ /* 0x000fe2000780c0ff */
[----:B------:R-:W-:-:S03]  /*0630*/  @!P1 IMAD.MOV.U32 R0, RZ, RZ, RZ ;  /* 0x000000ffff009224 */ /* 0x000fc600078e00ff */
[----:B------:R-:W-:-:S10]  /*0640*/  DADD R8, RZ, -R10 ;  /* 0x00000000ff087229 */ /* 0x000fd4000000080a */
[----:B------:R-:W-:Y:S02]  /*0650*/  FSEL R20, R10, R8, !P0 ;  /* 0x000000080a147208 */ /* 0x000fe40004000000 */
[----:B------:R-:W-:Y:S01]  /*0660*/  FSEL R23, R11, R9, !P0 ;  /* 0x000000090b177208 */ /* 0x000fe20004000000 */
[----:B------:R-:W-:Y:S06]  /*0670*/  @!P1 BRA `(.L_x_35) ;  /* 0x0000000000589947 */ /* 0x000fec0003800000 */
[----:B------:R-:W-:Y:S01]  /*0680*/  UMOV UR4, 0x6dc9c883 ;  /* 0x6dc9c88300047882 */ /* 0x000fe20000000000 */
[----:B------:R-:W-:Y:S01]  /*0690*/  UMOV UR5, 0x3fe45f30 ;  /* 0x3fe45f3000057882 */ /* 0x000fe20000000000 */
[C---:B------:R-:W-:Y:S02]  /*06a0*/  DSETP.GE.AND P0, PT, |R2|.reuse, 2.14748364800000000000e+09, PT ;  /* 0x41e000000200742a */ /* 0x040fe40003f06200 */
        /* <DEDUP_REMOVED lines=19> */
.L_x_35:
[----:B------:R-:W-:Y:S05]  /*07e0*/  BSYNC.RECONVERGENT B1 ;  /* 0x0000000000017941 */ /* 0x000fea0003800200 */
.L_x_34:
        /* <DEDUP_REMOVED lines=9> */
[----:B------:R-:W-:-:S02]  /*0880*/  IMAD.MOV.U32 R26, RZ, RZ, 0x20fd8164 ;  /* 0x20fd8164ff1a7424 */ /* 0x000fc400078e00ff */
[----:B------:R-:W-:Y:S01]  /*0890*/  IMAD.MOV.U32 R5, RZ, RZ, 0x3da8ff83 ;  /* 0x3da8ff83ff057424 */ /* 0x000fe200078e00ff */
[----:B------:R-:W-:Y:S01]  /*08a0*/  ISETP.NE.U32.AND P0, PT, R2, 0x1, PT ;  /* 0x000000010200780c */ /* 0x000fe20003f05070 */
[----:B------:R-:W-:-:S03]  /*08b0*/  DMUL R2, R6, R6 ;  /* 0x0000000606027228 */ /* 0x000fc60000000000 */
        /* <DEDUP_REMOVED lines=9> */
[----:B------:R-:W-:Y:S01]  /*0950*/  DFMA R2, R2, R8, 1 ;  /* 0x3ff000000202742b */ /* 0x000fe20000000008 */
[----:B------:R-:W0:Y:S09]  /*0960*/  LDC.64 R8, c[0x0][0x380] ;  /* 0x0000e000ff087b82 */ /* 0x000e320000000a00 */
[----:B------:R-:W-:-:S02]  /*0970*/  FSEL R6, R2, R6, !P0 ;  /* 0x0000000602067208 */ /* 0x000fc40004000000 */
[----:B------:R-:W-:Y:S02]  /*0980*/  FSEL R7, R3, R7, !P0 ;  /* 0x0000000703077208 */ /* 0x000fe40004000000 */
[----:B------:R-:W-:-:S04]  /*0990*/  LOP3.LUT P0, RZ, R0, 0x2, RZ, 0xc0, !PT ;  /* 0x0000000200ff7812 */ /* 0x000fc8000780c0ff */
[----:B------:R-:W-:-:S10]  /*09a0*/  DADD R2, RZ, -R6 ;  /* 0x00000000ff027229 */ /* 0x000fd40000000806 */
[----:B------:R-:W-:Y:S02]  /*09b0*/  FSEL R2, R6, R2, !P0 ;  /* 0x0000000206027208 */ /* 0x000fe40004000000 */
[----:B------:R-:W-:-:S06]  /*09c0*/  FSEL R3, R7, R3, !P0 ;  /* 0x0000000307037208 */ /* 0x000fcc0004000000 */
[----:B------:R-:W-:Y:S01]  /*09d0*/  DADD R10, -RZ, -R2 ;  /* 0x00000000ff0a7229 */ /* 0x000fe20000000902 */
[----:B0-----:R-:W-:-:S04]  /*09e0*/  IMAD.WIDE R2, R4, 0x10, R8 ;  /* 0x0000001004027825 */ /* 0x001fc800078e0208 */
[----:B------:R-:W-:Y:S02]  /*09f0*/  IMAD.MOV.U32 R8, RZ, RZ, R20 ;  /* 0x000000ffff087224 */ /* 0x000fe400078e0014 */
[----:B------:R-:W-:-:S05]  /*0a00*/  IMAD.MOV.U32 R9, RZ, RZ, R23 ;  /* 0x000000ffff097224 */ /* 0x000fca00078e0017 */
[----:B------:R0:W-:Y:S02]  /*0a10*/  STG.E.128 desc[UR6][R2.64], R8 ;  /* 0x0000000802007986 */ /* 0x0001e4000c101d06 */
.L_x_27:
[----:B------:R-:W-:Y:S05]  /*0a20*/  BSYNC.RECONVERGENT B0 ;  /* 0x0000000000007941 */ /* 0x000fea0003800200 */
.L_x_26:
[----:B------:R-:W1:Y:S02]  /*0a30*/  LDCU UR5, c[0x0][0x394] ;  /* 0x00007280ff0577ac */ /* 0x000e640008000800 */
[----:B-1----:R-:W-:-:S04]  /*0a40*/  ULEA.HI UR4, UR5, UR5, URZ, 0x1 ;  /* 0x0000000505047291 */ /* 0x002fc8000f8f08ff */
[----:B------:R-:W-:-:S06]  /*0a50*/  USHF.R.S32.HI UR4, URZ, 0x1, UR4 ;  /* 0x00000001ff047899 */ /* 0x000fcc0008011404 */
[----:B------:R-:W-:-:S13]  /*0a60*/  ISETP.GT.AND P0, PT, R4, UR4, PT ;  /* 0x0000000404007c0c */ /* 0x000fda000bf04270 */
[----:B------:R-:W-:Y:S05]  /*0a70*/  @P0 EXIT ;  /* 0x000000000000094d */ /* 0x000fea0003800000 */
[----:B------:R-:W-:Y:S01]  /*0a80*/  USHF.L.U32 UR4, UR5, 0x1, URZ ;  /* 0x0000000105047899 */ /* 0x000fe200080006ff */
[----:B0-----:R-:W-:Y:S01]  /*0a90*/  IMAD.MOV.U32 R2, RZ, RZ, 0x1 ;  /* 0x00000001ff027424 */ /* 0x001fe200078e00ff */
[----:B------:R-:W0:Y:S01]  /*0aa0*/  I2F.F64 R10, R4 ;  /* 0x00000004000a7312 */ /* 0x000e220000201c00 */
[----:B------:R-:W-:Y:S01]  /*0ab0*/  UMOV UR5, 0x400921fb ;  /* 0x400921fb00057882 */ /* 0x000fe20000000000 */
[----:B------:R-:W-:Y:S06]  /*0ac0*/  BSSY.RECONVERGENT B0, `(.L_x_36) ;  /* 0x0000017000007945 */ /* 0x000fec0003800200 */
[----:B------:R-:W1:Y:S01]  /*0ad0*/  I2F.F64 R6, UR4 ;  /* 0x0000000400067d12 */ /* 0x000e620008201c00 */
[----:B------:R-:W-:-:S02]  /*0ae0*/  UMOV UR4, 0x54442d18 ;  /* 0x54442d1800047882 */ /* 0x000fc40000000000 */
[----:B0-----:R-:W-:-:S05]  /*0af0*/  DMUL R12, R10, UR4 ;  /* 0x000000040a0c7c28 */ /* 0x001fca0008000000 */
[----:B-1----:R-:W0:Y:S05]  /*0b00*/  MUFU.RCP64H R3, R7 ;  /* 0x0000000700037308 */ /* 0x002e2a0000001800 */
[----:B------:R-:W-:Y:S01]  /*0b10*/  FSETP.GEU.AND P1, PT, |R13|, 6.5827683646048100446e-37, PT ;  /* 0x036000000d00780b */ /* 0x000fe20003f2e200 */
[----:B0-----:R-:W-:-:S08]  /*0b20*/  DFMA R8, -R6, R2, 1 ;  /* 0x3ff000000608742b */ /* 0x001fd00000000102 */
[----:B------:R-:W-:-:S08]  /*0b30*/  DFMA R8, R8, R8, R8 ;  /* 0x000000080808722b */ /* 0x000fd00000000008 */
[----:B------:R-:W-:-:S08]  /*0b40*/  DFMA R8, R2, R8, R2 ;  /* 0x000000080208722b */ /* 0x000fd00000000002 */
[----:B------:R-:W-:-:S08]  /*0b50*/  DFMA R2, -R6, R8, 1 ;  /* 0x3ff000000602742b */ /* 0x000fd00000000108 */
[----:B------:R-:W-:-:S08]  /*0b60*/  DFMA R2, R8, R2, R8 ;  /* 0x000000020802722b */ /* 0x000fd00000000008 */
[----:B------:R-:W-:-:S08]  /*0b70*/  DMUL R8, R12, R2 ;  /* 0x000000020c087228 */ /* 0x000fd00000000000 */
[----:B------:R-:W-:-:S08]  /*0b80*/  DFMA R10, -R6, R8, R12 ;  /* 0x00000008060a722b */ /* 0x000fd0000000010c */
[----:B------:R-:W-:-:S10]  /*0b90*/  DFMA R2, R2, R10, R8 ;  /* 0x0000000a0202722b */ /* 0x000fd40000000008 */
[----:B------:R-:W-:-:S05]  /*0ba0*/  FFMA R0, RZ, R7, R3 ;  /* 0x00000007ff007223 */ /* 0x000fca0000000003 */
[----:B------:R-:W-:-:S13]  /*0bb0*/  FSETP.GT.AND P0, PT, |R0|, 1.469367938527859385e-39, PT ;  /* 0x001000000000780b */ /* 0x000fda0003f04200 */
[----:B------:R-:W-:Y:S05]  /*0bc0*/  @P0 BRA P1, `(.L_x_37) ;  /* 0x0000000000180947 */ /* 0x000fea0000800000 */
[----:B------:R-:W-:Y:S01]  /*0bd0*/  IMAD.MOV.U32 R8, RZ, RZ, R12 ;  /* 0x000000ffff087224 */ /* 0x000fe200078e000c */
[----:B------:R-:W-:Y:S01]  /*0be0*/  MOV R0, 0xc10 ;  /* 0x00000c1000007802 */ /* 0x000fe20000000f00 */
[----:B------:R-:W-:-:S07]  /*0bf0*/  IMAD.MOV.U32 R9, RZ, RZ, R13 ;  /* 0x000000ffff097224 */ /* 0x000fce00078e000d */
[----:B------:R-:W-:Y:S05]  /*0c00*/  CALL.REL.NOINC `($__internal_1_$__cuda_sm20_div_rn_f64_full) ;  /* 0x0000000400fc7944 */ /* 0x000fea0003c00000 */
[----:B------:R-:W-:Y:S02]  /*0c10*/  IMAD.MOV.U32 R2, RZ, RZ, R12 ;  /* 0x000000ffff027224 */ /* 0x000fe400078e000c */
[----:B------:R-:W-:-:S07]  /*0c20*/  IMAD.MOV.U32 R3, RZ, RZ, R13 ;  /* 0x000000ffff037224 */ /* 0x000fce00078e000d */
.L_x_37:
[----:B------:R-:W-:Y:S05]  /*0c30*/  BSYNC.RECONVERGENT B0 ;  /* 0x0000000000007941 */ /* 0x000fea0003800200 */
.L_x_36:
        /* <DEDUP_REMOVED lines=28> */
.L_x_41:
[----:B------:R-:W-:Y:S05]  /*0e00*/  BSYNC.RECONVERGENT B1 ;  /* 0x0000000000017941 */ /* 0x000fea0003800200 */
.L_x_40:
[----:B------:R-:W-:-:S07]  /*0e10*/  VIADD R0, R0, 0x1 ;  /* 0x0000000100007836 */ /* 0x000fce0000000000 */
.L_x_39:
[----:B------:R-:W-:Y:S05]  /*0e20*/  BSYNC.RECONVERGENT B0 ;  /* 0x0000000000007941 */ /* 0x000fea0003800200 */
.L_x_38:
        /* <DEDUP_REMOVED lines=56> */
.L_x_43:
[----:B------:R-:W-:Y:S05]  /*11b0*/  BSYNC.RECONVERGENT B0 ;  /* 0x0000000000007941 */ /* 0x000fea0003800200 */
.L_x_42:
        /* <DEDUP_REMOVED lines=27> */
[----:B------:R-:W-:Y:S01]  /*1370*/  DADD R2, RZ, -R6 ;  /* 0x00000000ff027229 */ /* 0x000fe20000000806 */
[----:B0-----:R-:W-:-:S09]  /*1380*/  IMAD.WIDE R4, R4, 0x10, R8 ;  /* 0x0000001004047825 */ /* 0x001fd200078e0208 */
[----:B------:R-:W-:Y:S02]  /*1390*/  FSEL R2, R6, R2, !P0 ;  /* 0x0000000206027208 */ /* 0x000fe40004000000 */
[----:B------:R-:W-:Y:S01]  /*13a0*/  FSEL R3, R7, R3, !P0 ;  /* 0x0000000307037208 */ /* 0x000fe20004000000 */
[----:B------:R-:W-:Y:S02]  /*13b0*/  IMAD.MOV.U32 R8, RZ, RZ, R20 ;  /* 0x000000ffff087224 */ /* 0x000fe400078e0014 */
[----:B------:R-:W-:-:S03]  /*13c0*/  IMAD.MOV.U32 R9, RZ, RZ, R23 ;  /* 0x000000ffff097224 */ /* 0x000fc600078e0017 */
[----:B------:R-:W-:-:S07]  /*13d0*/  DADD R10, -RZ, -R2 ;  /* 0x00000000ff0a7229 */ /* 0x000fce0000000902 */
[----:B------:R-:W-:Y:S01]  /*13e0*/  STG.E.128 desc[UR6][R4.64], R8 ;  /* 0x0000000804007986 */ /* 0x000fe2000c101d06 */
[----:B------:R-:W-:Y:S05]  /*13f0*/  EXIT ;  /* 0x000000000000794d */ /* 0x000fea0003800000 */
        .weak           $__internal_1_$__cuda_sm20_div_rn_f64_full
        .type           $__internal_1_$__cuda_sm20_div_rn_f64_full,@function
        .size           $__internal_1_$__cuda_sm20_div_rn_f64_full,($_Z14precomputeExpkP7double2S0_ii$__internal_trig_reduction_slowpathd - $__internal_1_$__cuda_sm20_div_rn_f64_full)
$__internal_1_$__cuda_sm20_div_rn_f64_full:
[C---:B------:R-:W-:Y:S01]  /*1400*/  FSETP.GEU.AND P0, PT, |R7|.reuse, 1.469367938527859385e-39, PT ;  /* 0x001000000700780b */ /* 0x040fe20003f0e200 */
[----:B------:R-:W-:Y:S01]  /*1410*/  IMAD.MOV.U32 R16, RZ, RZ, 0x1 ;  /* 0x00000001ff107424 */ /* 0x000fe200078e00ff */
[----:B------:R-:W-:Y:S01]  /*1420*/  LOP3.LUT R2, R7, 0x800fffff, RZ, 0xc0, !PT ;  /* 0x800fffff07027812 */ /* 0x000fe200078ec0ff */
[----:B------:R-:W-:Y:S01]  /*1430*/  BSSY.RECONVERGENT B2, `(.L_x_44) ;  /* 0x0000055000027945 */ /* 0x000fe20003800200 */
[C---:B------:R-:W-:Y:S02]  /*1440*/  FSETP.GEU.AND P2, PT, |R9|.reuse, 1.469367938527859385e-39, PT ;  /* 0x001000000900780b */ /* 0x040fe40003f4e200 */
[----:B------:R-:W-:Y:S01]  /*1450*/  LOP3.LUT R3, R2, 0x3ff00000, RZ, 0xfc, !PT ;  /* 0x3ff0000002037812 */ /* 0x000fe200078efcff */
[----:B------:R-:W-:Y:S01]  /*1460*/  IMAD.MOV.U32 R2, RZ, RZ, R6 ;  /* 0x000000ffff027224 */ /* 0x000fe200078e0006 */
[----:B------:R-:W-:Y:S02]  /*1470*/  LOP3.LUT R5, R9, 0x7ff00000, RZ, 0xc0, !PT ;  /* 0x7ff0000009057812 */ /* 0x000fe400078ec0ff */
[----:B------:R-:W-:-:S03]  /*1480*/  LOP3.LUT R14, R7, 0x7ff00000, RZ, 0xc0, !PT ;  /* 0x7ff00000070e7812 */ /* 0x000fc600078ec0ff */
[----:B------:R-:W-:Y:S01]  /*1490*/  @!P0 DMUL R2, R6, 8.98846567431157953865e+307 ;  /* 0x7fe0000006028828 */ /* 0x000fe20000000000 */
[----:B------:R-:W-:-:S03]  /*14a0*/  ISETP.GE.U32.AND P1, PT, R5, R14, PT ;  /* 0x0000000e0500720c */ /* 0x000fc60003f26070 */
[----:B------:R-:W-:Y:S01]  /*14b0*/  @!P2 LOP3.LUT R12, R7, 0x7ff00000, RZ, 0xc0, !PT ;  /* 0x7ff00000070ca812 */ /* 0x000fe200078ec0ff */
[----:B------:R-:W-:Y:S01]  /*14c0*/  @!P2 IMAD.MOV.U32 R18, RZ, RZ, RZ ;  /* 0x000000ffff12a224 */ /* 0x000fe200078e00ff */
[----:B------:R-:W0:Y:S02]  /*14d0*/  MUFU.RCP64H R17, R3 ;  /* 0x0000000300117308 */ /* 0x000e240000001800 */
[----:B------:R-:W-:Y:S01]  /*14e0*/  @!P2 ISETP.GE.U32.AND P3, PT, R5, R12, PT ;  /* 0x0000000c0500a20c */ /* 0x000fe20003f66070 */
[----:B------:R-:W-:-:S05]  /*14f0*/  IMAD.MOV.U32 R12, RZ, RZ, 0x1ca00000 ;  /* 0x1ca00000ff0c7424 */ /* 0x000fca00078e00ff */
[----:B------:R-:W-:-:S04]  /*1500*/  @!P2 SEL R13, R12, 0x63400000, !P3 ;  /* 0x634000000c0da807 */ /* 0x000fc80005800000 */
[----:B------:R-:W-:-:S04]  /*1510*/  @!P2 LOP3.LUT R13, R13, 0x80000000, R9, 0xf8, !PT ;  /* 0x800000000d0da812 */ /* 0x000fc800078ef809 */
[----:B------:R-:W-:Y:S01]  /*1520*/  @!P2 LOP3.LUT R19, R13, 0x100000, RZ, 0xfc, !PT ;  /* 0x001000000d13a812 */ /* 0x000fe200078efcff */
[----:B0-----:R-:W-:-:S08]  /*1530*/  DFMA R10, R16, -R2, 1 ;  /* 0x3ff00000100a742b */ /* 0x001fd00000000802 */
[----:B------:R-:W-:-:S08]  /*1540*/  DFMA R10, R10, R10, R10 ;  /* 0x0000000a0a0a722b */ /* 0x000fd0000000000a */
[----:B------:R-:W-:Y:S01]  /*1550*/  DFMA R16, R16, R10, R16 ;  /* 0x0000000a1010722b */ /* 0x000fe20000000010 */
[----:B------:R-:W-:Y:S01]  /*1560*/  SEL R11, R12, 0x63400000, !P1 ;  /* 0x634000000c0b7807 */ /* 0x000fe20004800000 */
[----:B------:R-:W-:-:S03]  /*1570*/  IMAD.MOV.U32 R10, RZ, RZ, R8 ;  /* 0x000000ffff0a7224 */ /* 0x000fc600078e0008 */
[----:B------:R-:W-:-:S03]  /*1580*/  LOP3.LUT R11, R11, 0x800fffff, R9, 0xf8, !PT ;  /* 0x800fffff0b0b7812 */ /* 0x000fc600078ef809 */
[----:B------:R-:W-:-:S03]  /*1590*/  DFMA R20, R16, -R2, 1 ;  /* 0x3ff000001014742b */ /* 0x000fc60000000802 */
[----:B------:R-:W-:-:S05]  /*15a0*/  @!P2 DFMA R10, R10, 2, -R18 ;  /* 0x400000000a0aa82b */ /* 0x000fca0000000812 */
[----:B------:R-:W-:Y:S01]  /*15b0*/  DFMA R16, R16, R20, R16 ;  /* 0x000000141010722b */ /* 0x000fe20000000010 */
[----:B------:R-:W-:Y:S02]  /*15c0*/  IMAD.MOV.U32 R21, RZ, RZ, R5 ;  /* 0x000000ffff157224 */ /* 0x000fe400078e0005 */
[----:B------:R-:W-:Y:S01]  /*15d0*/  IMAD.MOV.U32 R20, RZ, RZ, R14 ;  /* 0x000000ffff147224 */ /* 0x000fe200078e000e */
[----:B------:R-:W-:Y:S02]  /*15e0*/  @!P0 LOP3.LUT R20, R3, 0x7ff00000, RZ, 0xc0, !PT ;  /* 0x7ff0000003148812 */ /* 0x000fe400078ec0ff */
[----:B------:R-:W-:Y:S02]  /*15f0*/  @!P2 LOP3.LUT R21, R11, 0x7ff00000, RZ, 0xc0, !PT ;  /* 0x7ff000000b15a812 */ /* 0x000fe400078ec0ff */
[----:B------:R-:W-:Y:S01]  /*1600*/  DMUL R18, R16, R10 ;  /* 0x0000000a10127228 */ /* 0x000fe20000000000 */
[----:B------:R-:W-:Y:S02]  /*1610*/  VIADD R22, R20, 0xffffffff ;  /* 0xffffffff14167836 */ /* 0x000fe40000000000 */
[----:B------:R-:W-:-:S05]  /*1620*/  VIADD R13, R21, 0xffffffff ;  /* 0xffffffff150d7836 */ /* 0x000fca0000000000 */
[----:B------:R-:W-:Y:S01]  /*1630*/  DFMA R14, R18, -R2, R10 ;  /* 0x80000002120e722b */ /* 0x000fe2000000000a */
[----:B------:R-:W-:-:S04]  /*1640*/  ISETP.GT.U32.AND P0, PT, R13, 0x7feffffe, PT ;  /* 0x7feffffe0d00780c */ /* 0x000fc80003f04070 */
[----:B------:R-:W-:-:S03]  /*1650*/  ISETP.GT.U32.OR P0, PT, R22, 0x7feffffe, P0 ;  /* 0x7feffffe1600780c */ /* 0x000fc60000704470 */
[----:B------:R-:W-:-:S10]  /*1660*/  DFMA R14, R16, R14, R18 ;  /* 0x0000000e100e722b */ /* 0x000fd40000000012 */
[----:B------:R-:W-:Y:S05]  /*1670*/  @P0 BRA `(.L_x_45) ;  /* 0x00000000006c0947 */ /* 0x000fea0003800000 */
[----:B------:R-:W-:-:S04]  /*1680*/  LOP3.LUT R16, R7, 0x7ff00000, RZ, 0xc0, !PT ;  /* 0x7ff0000007107812 */ /* 0x000fc800078ec0ff */
[CC--:B------:R-:W-:Y:S02]  /*1690*/  VIADDMNMX R8, R5.reuse, -R16.reuse, 0xb9600000, !PT ;  /* 0xb960000005087446 */ /* 0x0c0fe40007800910 */
[----:B------:R-:W-:Y:S02]  /*16a0*/  ISETP.GE.U32.AND P0, PT, R5, R16, PT ;  /* 0x000000100500720c */ /* 0x000fe40003f06070 */
[----:B------:R-:W-:Y:S02]  /*16b0*/  VIMNMX R8, PT, PT, R8, 0x46a00000, PT ;  /* 0x46a0000008087848 */ /* 0x000fe40003fe0100 */
[----:B------:R-:W-:-:S05]  /*16c0*/  SEL R5, R12, 0x63400000, !P0 ;  /* 0x634000000c057807 */ /* 0x000fca0004000000 */
[----:B------:R-:W-:Y:S02]  /*16d0*/  IMAD.IADD R5, R8, 0x1, -R5 ;  /* 0x0000000108057824 */ /* 0x000fe400078e0a05 */
[----:B------:R-:W-:Y:S02]  /*16e0*/  IMAD.MOV.U32 R8, RZ, RZ, RZ ;  /* 0x000000ffff087224 */ /* 0x000fe400078e00ff */
[----:B------:R-:W-:-:S06]  /*16f0*/  VIADD R9, R5, 0x7fe00000 ;  /* 0x7fe0000005097836 */ /* 0x000fcc0000000000 */
[----:B------:R-:W-:-:S10]  /*1700*/  DMUL R12, R14, R8 ;  /* 0x000000080e0c7228 */ /* 0x000fd40000000000 */
[----:B------:R-:W-:-:S13]  /*1710*/  FSETP.GTU.AND P0, PT, |R13|, 1.469367938527859385e-39, PT ;  /* 0x001000000d00780b */ /* 0x000fda0003f0c200 */
[----:B------:R-:W-:Y:S05]  /*1720*/  @P0 BRA `(.L_x_46) ;  /* 0x0000000000940947 */ /* 0x000fea0003800000 */
[----:B------:R-:W-:Y:S01]  /*1730*/  DFMA R2, R14, -R2, R10 ;  /* 0x800000020e02722b */ /* 0x000fe2000000000a */
[----:B------:R-:W-:-:S09]  /*1740*/  IMAD.MOV.U32 R8, RZ, RZ, RZ ;  /* 0x000000ffff087224 */ /* 0x000fd200078e00ff */
[C---:B------:R-:W-:Y:S02]  /*1750*/  FSETP.NEU.AND P0, PT, R3.reuse, RZ, PT ;  /* 0x000000ff0300720b */ /* 0x040fe40003f0d000 */
[----:B------:R-:W-:-:S04]  /*1760*/  LOP3.LUT R7, R3, 0x80000000, R7, 0x48, !PT ;  /* 0x8000000003077812 */ /* 0x000fc800078e4807 */
[----:B------:R-:W-:-:S07]  /*1770*/  LOP3.LUT R9, R7, R9, RZ, 0xfc, !PT ;  /* 0x0000000907097212 */ /* 0x000fce00078efcff */
[----:B------:R-:W-:Y:S05]  /*1780*/  @!P0 BRA `(.L_x_46) ;  /* 0x00000000007c8947 */ /* 0x000fea0003800000 */
[----:B------:R-:W-:Y:S01]  /*1790*/  IMAD.MOV R3, RZ, RZ, -R5 ;  /* 0x000000ffff037224 */ /* 0x000fe200078e0a05 */
[----:B------:R-:W-:Y:S01]  /*17a0*/  DMUL.RP R8, R14, R8 ;  /* 0x000000080e087228 */ /* 0x000fe20000008000 */
[----:B------:R-:W-:-:S06]  /*17b0*/  IMAD.MOV.U32 R2, RZ, RZ, RZ ;  /* 0x000000ffff027224 */ /* 0x000fcc00078e00ff */
[----:B------:R-:W-:-:S03]  /*17c0*/  DFMA R2, R12, -R2, R14 ;  /* 0x800000020c02722b */ /* 0x000fc6000000000e */
[----:B------:R-:W-:-:S03]  /*17d0*/  LOP3.LUT R7, R9, R7, RZ, 0x3c, !PT ;  /* 0x0000000709077212 */ /* 0x000fc600078e3cff */
[----:B------:R-:W-:-:S04]  /*17e0*/  IADD3 R2, PT, PT, -R5, -0x43300000, RZ ;  /* 0xbcd0000005027810 */ /* 0x000fc80007ffe1ff */
[----:B------:R-:W-:-:S04]  /*17f0*/  FSETP.NEU.AND P0, PT, |R3|, R2, PT ;  /* 0x000000020300720b */ /* 0x000fc80003f0d200 */
[----:B------:R-:W-:Y:S02]  /*1800*/  FSEL R12, R8, R12, !P0 ;  /* 0x0000000c080c7208 */ /* 0x000fe40004000000 */
[----:B------:R-:W-:Y:S01]  /*1810*/  FSEL R13, R7, R13, !P0 ;  /* 0x0000000d070d7208 */ /* 0x000fe20004000000 */
[----:B------:R-:W-:Y:S06]  /*1820*/  BRA `(.L_x_46) ;  /* 0x0000000000547947 */ /* 0x000fec0003800000 */
.L_x_45:
[----:B------:R-:W-:-:S14]  /*1830*/  DSETP.NAN.AND P0, PT, R8, R8, PT ;  /* 0x000000080800722a */ /* 0x000fdc0003f08000 */
[----:B------:R-:W-:Y:S05]  /*1840*/  @P0 BRA `(.L_x_47) ;  /* 0x0000000000440947 */ /* 0x000fea0003800000 */
[----:B------:R-:W-:-:S14]  /*1850*/  DSETP.NAN.AND P0, PT, R6, R6, PT ;  /* 0x000000060600722a */ /* 0x000fdc0003f08000 */
[----:B------:R-:W-:Y:S05]  /*1860*/  @P0 BRA `(.L_x_48) ;  /* 0x0000000000300947 */ /* 0x000fea0003800000 */
[----:B------:R-:W-:Y:S01]  /*1870*/  ISETP.NE.AND P0, PT, R21, R20, PT ;  /* 0x000000141500720c */ /* 0x000fe20003f05270 */
[----:B------:R-:W-:Y:S02]  /*1880*/  IMAD.MOV.U32 R12, RZ, RZ, 0x0 ;  /* 0x00000000ff0c7424 */ /* 0x000fe400078e00ff */
[----:B------:R-:W-:-:S10]  /*1890*/  IMAD.MOV.U32 R13, RZ, RZ, -0x80000 ;  /* 0xfff80000ff0d7424 */ /* 0x000fd400078e00ff */
[----:B------:R-:W-:Y:S05]  /*18a0*/  @!P0 BRA `(.L_x_46) ;  /* 0x0000000000348947 */ /* 0x000fea0003800000 */
[----:B------:R-:W-:Y:S02]  /*18b0*/  ISETP.NE.AND P0, PT, R21, 0x7ff00000, PT ;  /* 0x7ff000001500780c */ /* 0x000fe40003f05270 */
[----:B------:R-:W-:Y:S02]  /*18c0*/  LOP3.LUT R13, R9, 0x80000000, R7, 0x48, !PT ;  /* 0x80000000090d7812 */ /* 0x000fe400078e4807 */
[----:B------:R-:W-:-:S13]  /*18d0*/  ISETP.EQ.OR P0, PT, R20, RZ, !P0 ;  /* 0x000000ff1400720c */ /* 0x000fda0004702670 */
[----:B------:R-:W-:Y:S01]  /*18e0*/  @P0 LOP3.LUT R2, R13, 0x7ff00000, RZ, 0xfc, !PT ;  /* 0x7ff000000d020812 */ /* 0x000fe200078efcff */
[----:B------:R-:W-:Y:S02]  /*18f0*/  @!P0 IMAD.MOV.U32 R12, RZ, RZ, RZ ;  /* 0x000000ffff0c8224 */ /* 0x000fe400078e00ff */
[----:B------:R-:W-:Y:S02]  /*1900*/  @P0 IMAD.MOV.U32 R12, RZ, RZ, RZ ;  /* 0x000000ffff0c0224 */ /* 0x000fe400078e00ff */
[----:B------:R-:W-:Y:S01]  /*1910*/  @P0 IMAD.MOV.U32 R13, RZ, RZ, R2 ;  /* 0x000000ffff0d0224 */ /* 0x000fe200078e0002 */
[----:B------:R-:W-:Y:S06]  /*1920*/  BRA `(.L_x_46) ;  /* 0x0000000000147947 */ /* 0x000fec0003800000 */
.L_x_48:
[----:B------:R-:W-:Y:S01]  /*1930*/  LOP3.LUT R13, R7, 0x80000, RZ, 0xfc, !PT ;  /* 0x00080000070d7812 */ /* 0x000fe200078efcff */
[----:B------:R-:W-:Y:S01]  /*1940*/  IMAD.MOV.U32 R12, RZ, RZ, R6 ;  /* 0x000000ffff0c7224 */ /* 0x000fe200078e0006 */
[----:B------:R-:W-:Y:S06]  /*1950*/  BRA `(.L_x_46) ;  /* 0x0000000000087947 */ /* 0x000fec0003800000 */
.L_x_47:
[----:B------:R-:W-:Y:S01]  /*1960*/  LOP3.LUT R13, R9, 0x80000, RZ, 0xfc, !PT ;  /* 0x00080000090d7812 */ /* 0x000fe200078efcff */
[----:B------:R-:W-:-:S07]  /*1970*/  IMAD.MOV.U32 R12, RZ, RZ, R8 ;  /* 0x000000ffff0c7224 */ /* 0x000fce00078e0008 */
.L_x_46:
[----:B------:R-:W-:Y:S05]  /*1980*/  BSYNC.RECONVERGENT B2 ;  /* 0x0000000000027941 */ /* 0x000fea0003800200 */
.L_x_44:
[----:B------:R-:W-:Y:S02]  /*1990*/  IMAD.MOV.U32 R2, RZ, RZ, R0 ;  /* 0x000000ffff027224 */ /* 0x000fe400078e0000 */
[----:B------:R-:W-:-:S04]  /*19a0*/  IMAD.MOV.U32 R3, RZ, RZ, 0x0 ;  /* 0x00000000ff037424 */ /* 0x000fc800078e00ff */
[----:B------:R-:W-:Y:S05]  /*19b0*/  RET.REL.NODEC R2 `(_Z14precomputeExpkP7double2S0_ii) ;  /* 0xffffffe402907950 */ /* 0x000fea0003c3ffff */
        .type           $_Z14precomputeExpkP7double2S0_ii$__internal_trig_reduction_slowpathd,@function
        .size           $_Z14precomputeExpkP7double2S0_ii$__internal_trig_reduction_slowpathd,(.L_x_59 - $_Z14precomputeExpkP7double2S0_ii$__internal_trig_reduction_slowpathd)
$_Z14precomputeExpkP7double2S0_ii$__internal_trig_reduction_slowpathd:
[--C-:B------:R-:W-:Y:S01]  /*19c0*/  SHF.R.U32.HI R5, RZ, 0x14, R0.reuse ;  /* 0x00000014ff057819 */ /* 0x100fe20000011600 */
[----:B------:R-:W-:Y:S02]  /*19d0*/  IMAD.MOV.U32 R9, RZ, RZ, R0 ;  /* 0x000000ffff097224 */ /* 0x000fe400078e0000 */
[----:B------:R-:W-:Y:S01]  /*19e0*/  IMAD.MOV.U32 R8, RZ, RZ, RZ ;  /* 0x000000ffff087224 */ /* 0x000fe200078e00ff */
[----:B------:R-:W-:-:S04]  /*19f0*/  LOP3.LUT R7, R5, 0x7ff, RZ, 0xc0, !PT ;  /* 0x000007ff05077812 */ /* 0x000fc800078ec0ff */
[----:B------:R-:W-:-:S13]  /*1a00*/  ISETP.NE.AND P0, PT, R7, 0x7ff, PT ;  /* 0x000007ff0700780c */ /* 0x000fda0003f05270 */
[----:B------:R-:W-:Y:S05]  /*1a10*/  @!P0 BRA `(.L_x_49) ;  /* 0x00000008004c8947 */ /* 0x000fea0003800000 */
[----:B------:R-:W-:Y:S01]  /*1a20*/  VIADD R8, R7, 0xfffffc00 ;  /* 0xfffffc0007087836 */ /* 0x000fe20000000000 */
[----:B------:R-:W-:Y:S01]  /*1a30*/  BSSY.RECONVERGENT B3, `(.L_x_50) ;  /* 0x0000030000037945 */ /* 0x000fe20003800200 */
[----:B------:R-:W-:-:S03]  /*1a40*/  CS2R R16, SRZ ;  /* 0x0000000000107805 */ /* 0x000fc6000001ff00 */
[----:B------:R-:W-:Y:S02]  /*1a50*/  SHF.R.U32.HI R7, RZ, 0x6, R8 ;  /* 0x00000006ff077819 */ /* 0x000fe40000011608 */
[----:B------:R-:W-:Y:S02]  /*1a60*/  ISETP.GE.U32.AND P0, PT, R8, 0x80, PT ;  /* 0x000000800800780c */ /* 0x000fe40003f06070 */
[C---:B------:R-:W-:Y:S02]  /*1a70*/  IADD3 R8, PT, PT, -R7.reuse, 0x13, RZ ;  /* 0x0000001307087810 */ /* 0x040fe40007ffe1ff */
[----:B------:R-:W-:Y:S02]  /*1a80*/  IADD3 R11, PT, PT, -R7, 0xf, RZ ;  /* 0x0000000f070b7810 */ /* 0x000fe40007ffe1ff */
[----:B------:R-:W-:-:S04]  /*1a90*/  SEL R8, R8, 0x12, P0 ;  /* 0x0000001208087807 */ /* 0x000fc80000000000 */
[----:B------:R-:W-:-:S13]  /*1aa0*/  ISETP.GE.AND P0, PT, R11, R8, PT ;  /* 0x000000080b00720c */ /* 0x000fda0003f06270 */
[----:B------:R-:W-:Y:S05]  /*1ab0*/  @P0 BRA `(.L_x_51) ;  /* 0x00000000009c0947 */ /* 0x000fea0003800000 */
[----:B------:R-:W0:Y:S01]  /*1ac0*/  LDC.64 R12, c[0x0][0x358] ;  /* 0x0000d600ff0c7b82 */ /* 0x000e220000000a00 */
[C---:B------:R-:W-:Y:S01]  /*1ad0*/  SHF.L.U64.HI R19, R10.reuse, 0xb, R9 ;  /* 0x0000000b0a137819 */ /* 0x040fe20000010209 */
[----:B------:R-:W-:Y:S01]  /*1ae0*/  IMAD.SHL.U32 R9, R10, 0x800, RZ ;  /* 0x000008000a097824 */ /* 0x000fe200078e00ff */
[----:B------:R-:W-:Y:S01]  /*1af0*/  BSSY.RECONVERGENT B4, `(.L_x_52) ;  /* 0x0000022000047945 */ /* 0x000fe20003800200 */
[----:B------:R-:W-:Y:S01]  /*1b00*/  IMAD.MOV.U32 R10, RZ, RZ, R11 ;  /* 0x000000ffff0a7224 */ /* 0x000fe200078e000b */
[----:B------:R-:W-:Y:S01]  /*1b10*/  IADD3 R11, PT, PT, RZ, -R7, -R8 ;  /* 0x80000007ff0b7210 */ /* 0x000fe20007ffe808 */
[----:B------:R-:W-:Y:S01]  /*1b20*/  IMAD.MOV.U32 R18, RZ, RZ, RZ ;  /* 0x000000ffff127224 */ /* 0x000fe200078e00ff */
[----:B------:R-:W-:Y:S02]  /*1b30*/  CS2R R16, SRZ ;  /* 0x0000000000107805 */ /* 0x000fe4000001ff00 */
[----:B------:R-:W-:-:S07]  /*1b40*/  LOP3.LUT R19, R19, 0x80000000, RZ, 0xfc, !PT ;  /* 0x8000000013137812 */ /* 0x000fce00078efcff */
.L_x_53:
[----:B------:R-:W1:Y:S01]  /*1b50*/  LDC.64 R14, c[0x4][RZ] ;  /* 0x01000000ff0e7b82 */ /* 0x000e620000000a00 */
[----:B0-----:R-:W-:Y:S02]  /*1b60*/  R2UR UR4, R12 ;  /* 0x000000000c0472ca */ /* 0x001fe400000e0000 */
[----:B------:R-:W-:Y:S01]  /*1b70*/  R2UR UR5, R13 ;  /* 0x000000000d0572ca */ /* 0x000fe200000e0000 */
[----:B-1----:R-:W-:-:S12]  /*1b80*/  IMAD.WIDE R24, R10, 0x8, R14 ;  /* 0x000000080a187825 */ /* 0x002fd800078e020e */
[----:B------:R-:W2:Y:S01]  /*1b90*/  LDG.E.64.CONSTANT R14, desc[UR4][R24.64] ;  /* 0x00000004180e7981 */ /* 0x000ea2000c1e9b00 */
[----:B------:R-:W-:Y:S02]  /*1ba0*/  VIADD R11, R11, 0x1 ;  /* 0x000000010b0b7836 */ /* 0x000fe40000000000 */
[----:B------:R-:W-:Y:S02]  /*1bb0*/  VIADD R10, R10, 0x1 ;  /* 0x000000010a0a7836 */ /* 0x000fe40000000000 */
[----:B--2---:R-:W-:-:S04]  /*1bc0*/  IMAD.WIDE.U32 R16, P2, R14, R9, R16 ;  /* 0x000000090e107225 */ /* 0x004fc80007840010 */
[C---:B------:R-:W-:Y:S02]  /*1bd0*/  IMAD R21, R14.reuse, R19, RZ ;  /* 0x000000130e157224 */ /* 0x040fe400078e02ff */
[----:B------:R-:W-:Y:S02]  /*1be0*/  IMAD R22, R15, R9, RZ ;  /* 0x000000090f167224 */ /* 0x000fe400078e02ff */
[----:B------:R-:W-:Y:S01]  /*1bf0*/  IMAD.HI.U32 R14, R14, R19, RZ ;  /* 0x000000130e0e7227 */ /* 0x000fe200078e00ff */
[----:B------:R-:W-:-:S03]  /*1c00*/  IADD3 R17, P0, PT, R21, R17, RZ ;  /* 0x0000001115117210 */ /* 0x000fc60007f1e0ff */
[----:B------:R-:W-:Y:S01]  /*1c10*/  IMAD.X R25, RZ, RZ, R14, P2 ;  /* 0x000000ffff197224 */ /* 0x000fe200010e060e */
[----:B------:R-:W-:Y:S01]  /*1c20*/  IADD3 R17, P1, PT, R22, R17, RZ ;  /* 0x0000001116117210 */ /* 0x000fe20007f3e0ff */
[----:B------:R-:W-:-:S04]  /*1c30*/  IMAD.HI.U32 R22, R15, R9, RZ ;  /* 0x000000090f167227 */ /* 0x000fc800078e00ff */
[----:B------:R-:W-:Y:S01]  /*1c40*/  IMAD.HI.U32 R14, R15, R19, RZ ;  /* 0x000000130f0e7227 */ /* 0x000fe200078e00ff */
[----:B------:R-:W-:-:S03]  /*1c50*/  IADD3.X R22, P0, PT, R22, R25, RZ, P0, !PT ;  /* 0x0000001916167210 */ /* 0x000fc6000071e4ff */
[----:B------:R-:W-:Y:S02]  /*1c60*/  IMAD R15, R15, R19, RZ ;  /* 0x000000130f0f7224 */ /* 0x000fe400078e02ff */
[----:B------:R-:W-:Y:S01]  /*1c70*/  IMAD.X R14, RZ, RZ, R14, P0 ;  /* 0x000000ffff0e7224 */ /* 0x000fe200000e060e */
[----:B------:R-:W-:Y:S01]  /*1c80*/  ISETP.NE.AND P0, PT, R11, -0xf, PT ;  /* 0xfffffff10b00780c */ /* 0x000fe20003f05270 */
[C---:B------:R-:W-:Y:S01]  /*1c90*/  IMAD R21, R18.reuse, 0x8, R1 ;  /* 0x0000000812157824 */ /* 0x040fe200078e0201 */
[----:B------:R-:W-:Y:S01]  /*1ca0*/  IADD3.X R22, P1, PT, R15, R22, RZ, P1, !PT ;  /* 0x000000160f167210 */ /* 0x000fe20000f3e4ff */
[----:B------:R-:W-:-:S03]  /*1cb0*/  VIADD R18, R18, 0x1 ;  /* 0x0000000112127836 */ /* 0x000fc60000000000 */
[----:B------:R0:W-:Y:S01]  /*1cc0*/  STL.64 [R21], R16 ;  /* 0x0000001015007387 */ /* 0x0001e20000100a00 */
[----:B------:R-:W-:Y:S02]  /*1cd0*/  IMAD.X R15, RZ, RZ, R14, P1 ;  /* 0x000000ffff0f7224 */ /* 0x000fe400008e060e */
[----:B0-----:R-:W-:Y:S02]  /*1ce0*/  IMAD.MOV.U32 R16, RZ, RZ, R22 ;  /* 0x000000ffff107224 */ /* 0x001fe400078e0016 */
[----:B------:R-:W-:Y:S02]  /*1cf0*/  IMAD.MOV.U32 R17, RZ, RZ, R15 ;  /* 0x000000ffff117224 */ /* 0x000fe400078e000f */
[----:B------:R-:W-:Y:S05]  /*1d00*/  @P0 BRA `(.L_x_53) ;  /* 0xfffffffc00900947 */ /* 0x000fea000383ffff */
[----:B------:R-:W-:Y:S05]  /*1d10*/  BSYNC.RECONVERGENT B4 ;  /* 0x0000000000047941 */ /* 0x000fea0003800200 */
.L_x_52:
[----:B------:R-:W-:-:S07]  /*1d20*/  IMAD.MOV.U32 R11, RZ, RZ, R8 ;  /* 0x000000ffff0b7224 */ /* 0x000fce00078e0008 */
.L_x_51:
[----:B------:R-:W-:Y:S05]  /*1d30*/  BSYNC.RECONVERGENT B3 ;  /* 0x0000000000037941 */ /* 0x000fea0003800200 */
.L_x_50:
[----:B------:R-:W-:Y:S01]  /*1d40*/  LOP3.LUT P0, R15, R5, 0x3f, RZ, 0xc0, !PT ;  /* 0x0000003f050f7812 */ /* 0x000fe2000780c0ff */
[----:B------:R-:W-:-:S04]  /*1d50*/  IMAD.IADD R8, R7, 0x1, R11 ;  /* 0x0000000107087824 */ /* 0x000fc800078e020b */
[----:B------:R-:W-:-:S05]  /*1d60*/  IMAD.U32 R7, R8, 0x8, R1 ;  /* 0x0000000808077824 */ /* 0x000fca00078e0001 */
[----:B------:R0:W-:Y:S04]  /*1d70*/  STL.64 [R7+-0x78], R16 ;  /* 0xffff881007007387 */ /* 0x0001e80000100a00 */
[----:B------:R-:W2:Y:S04]  /*1d80*/  @P0 LDL.64 R12, [R1+0x8] ;  /* 0x00000800010c0983 */ /* 0x000ea80000100a00 */
[----:B------:R-:W3:Y:S04]  /*1d90*/  LDL.64 R10, [R1+0x10] ;  /* 0x00001000010a7983 */ /* 0x000ee80000100a00 */
[----:B------:R-:W4:Y:S01]  /*1da0*/  LDL.64 R8, [R1+0x18] ;  /* 0x0000180001087983 */ /* 0x000f220000100a00 */
[----:B------:R-:W-:Y:S01]  /*1db0*/  @P0 LOP3.LUT R5, R15, 0x3f, RZ, 0x3c, !PT ;  /* 0x0000003f0f050812 */ /* 0x000fe200078e3cff */
[----:B------:R-:W-:Y:S01]  /*1dc0*/  BSSY.RECONVERGENT B3, `(.L_x_54) ;  /* 0x0000034000037945 */ /* 0x000fe20003800200 */
[----:B--2---:R-:W-:-:S02]  /*1dd0*/  @P0 SHF.R.U64 R12, R12, 0x1, R13 ;  /* 0x000000010c0c0819 */ /* 0x004fc4000000120d */
[----:B------:R-:W-:Y:S02]  /*1de0*/  @P0 SHF.R.U32.HI R14, RZ, 0x1, R13 ;  /* 0x00000001ff0e0819 */ /* 0x000fe4000001160d */
[----:B---3--:R-:W-:Y:S02]  /*1df0*/  @P0 SHF.L.U32 R18, R10, R15, RZ ;  /* 0x0000000f0a120219 */ /* 0x008fe400000006ff */
[----:B0-----:R-:W-:Y:S02]  /*1e00*/  @P0 SHF.R.U64 R7, R12, R5, R14 ;  /* 0x000000050c070219 */ /* 0x001fe4000000120e */
[--C-:B------:R-:W-:Y:S02]  /*1e10*/  @P0 SHF.R.U32.HI R24, RZ, 0x1, R11.reuse ;  /* 0x00000001ff180819 */ /* 0x100fe4000001160b */
[C-C-:B------:R-:W-:Y:S02]  /*1e20*/  @P0 SHF.R.U64 R22, R10.reuse, 0x1, R11.reuse ;  /* 0x000000010a160819 */ /* 0x140fe4000000120b */
[----:B------:R-:W-:-:S02]  /*1e30*/  @P0 SHF.L.U64.HI R13, R10, R15, R11 ;  /* 0x0000000f0a0d0219 */ /* 0x000fc4000001020b */
[----:B------:R-:W-:Y:S02]  /*1e40*/  @P0 SHF.R.U32.HI R12, RZ, R5, R14 ;  /* 0x00000005ff0c0219 */ /* 0x000fe4000001160e */
[----:B------:R-:W-:Y:S02]  /*1e50*/  @P0 LOP3.LUT R10, R18, R7, RZ, 0xfc, !PT ;  /* 0x00000007120a0212 */ /* 0x000fe400078efcff */
[----:B----4-:R-:W-:Y:S02]  /*1e60*/  @P0 SHF.L.U32 R14, R8, R15, RZ ;  /* 0x0000000f080e0219 */ /* 0x010fe400000006ff */
[----:B------:R-:W-:Y:S01]  /*1e70*/  @P0 SHF.R.U64 R17, R22, R5, R24 ;  /* 0x0000000516110219 */ /* 0x000fe20000001218 */
[----:B------:R-:W-:Y:S01]  /*1e80*/  IMAD.SHL.U32 R7, R10, 0x4, RZ ;  /* 0x000000040a077824 */ /* 0x000fe200078e00ff */
[----:B------:R-:W-:Y:S02]  /*1e90*/  @P0 LOP3.LUT R11, R13, R12, RZ, 0xfc, !PT ;  /* 0x0000000c0d0b0212 */ /* 0x000fe400078efcff */
[----:B------:R-:W-:-:S02]  /*1ea0*/  @P0 SHF.L.U64.HI R12, R8, R15, R9 ;  /* 0x0000000f080c0219 */ /* 0x000fc40000010209 */
[----:B------:R-:W-:Y:S02]  /*1eb0*/  @P0 SHF.R.U32.HI R5, RZ, R5, R24 ;  /* 0x00000005ff050219 */ /* 0x000fe40000011618 */
[----:B------:R-:W-:Y:S02]  /*1ec0*/  @P0 LOP3.LUT R8, R14, R17, RZ, 0xfc, !PT ;  /* 0x000000110e080212 */ /* 0x000fe400078efcff */
[----:B------:R-:W-:Y:S02]  /*1ed0*/  SHF.L.U64.HI R10, R10, 0x2, R11 ;  /* 0x000000020a0a7819 */ /* 0x000fe4000001020b */
[----:B------:R-:W-:Y:S02]  /*1ee0*/  @P0 LOP3.LUT R9, R12, R5, RZ, 0xfc, !PT ;  /* 0x000000050c090212 */ /* 0x000fe400078efcff */
[----:B------:R-:W-:Y:S02]  /*1ef0*/  SHF.L.W.U32.HI R11, R11, 0x2, R8 ;  /* 0x000000020b0b7819 */ /* 0x000fe40000010e08 */
[----:B------:R-:W-:-:S02]  /*1f00*/  IADD3 RZ, P0, PT, RZ, -R7, RZ ;  /* 0x80000007ffff7210 */ /* 0x000fc40007f1e0ff */
[----:B------:R-:W-:Y:S02]  /*1f10*/  LOP3.LUT R5, RZ, R10, RZ, 0x33, !PT ;  /* 0x0000000aff057212 */ /* 0x000fe400078e33ff */
[----:B------:R-:W-:Y:S02]  /*1f20*/  SHF.L.W.U32.HI R8, R8, 0x2, R9 ;  /* 0x0000000208087819 */ /* 0x000fe40000010e09 */
[----:B------:R-:W-:Y:S02]  /*1f30*/  LOP3.LUT R12, RZ, R11, RZ, 0x33, !PT ;  /* 0x0000000bff0c7212 */ /* 0x000fe400078e33ff */
[----:B------:R-:W-:Y:S02]  /*1f40*/  IADD3.X R13, P0, PT, RZ, R5, RZ, P0, !PT ;  /* 0x00000005ff0d7210 */ /* 0x000fe4000071e4ff */
[----:B------:R-:W-:Y:S02]  /*1f50*/  LOP3.LUT R5, RZ, R8, RZ, 0x33, !PT ;  /* 0x00000008ff057212 */ /* 0x000fe400078e33ff */
[----:B------:R-:W-:-:S02]  /*1f60*/  IADD3.X R12, P1, PT, RZ, R12, RZ, P0, !PT ;  /* 0x0000000cff0c7210 */ /* 0x000fc4000073e4ff */
[----:B------:R-:W-:-:S03]  /*1f70*/  ISETP.GT.U32.AND P2, PT, R11, -0x1, PT ;  /* 0xffffffff0b00780c */ /* 0x000fc60003f44070 */
[----:B------:R-:W-:Y:S01]  /*1f80*/  IMAD.X R5, RZ, RZ, R5, P1 ;  /* 0x000000ffff057224 */ /* 0x000fe200008e0605 */
[----:B------:R-:W-:-:S04]  /*1f90*/  ISETP.GT.AND.EX P0, PT, R8, -0x1, PT, P2 ;  /* 0xffffffff0800780c */ /* 0x000fc80003f04320 */
[----:B------:R-:W-:Y:S02]  /*1fa0*/  SEL R5, R8, R5, P0 ;  /* 0x0000000508057207 */ /* 0x000fe40000000000 */
[----:B------:R-:W-:Y:S02]  /*1fb0*/  SEL R16, R11, R12, P0 ;  /* 0x0000000c0b107207 */ /* 0x000fe40000000000 */
[----:B------:R-:W-:Y:S02]  /*1fc0*/  ISETP.NE.U32.AND P1, PT, R5, RZ, PT ;  /* 0x000000ff0500720c */ /* 0x000fe40003f25070 */
[----:B------:R-:W-:Y:S02]  /*1fd0*/  SEL R10, R10, R13, P0 ;  /* 0x0000000d0a0a7207 */ /* 0x000fe40000000000 */
[----:B------:R-:W-:Y:S01]  /*1fe0*/  SEL R11, R16, R5, !P1 ;  /* 0x00000005100b7207 */ /* 0x000fe20004800000 */
[----:B------:R-:W-:-:S05]  /*1ff0*/  @!P0 IMAD.MOV R7, RZ, RZ, -R7 ;  /* 0x000000ffff078224 */ /* 0x000fca00078e0a07 */
[----:B------:R-:W0:Y:S02]  /*2000*/  FLO.U32 R11, R11 ;  /* 0x0000000b000b7300 */ /* 0x000e2400000e0000 */
[C---:B0-----:R-:W-:Y:S02]  /*2010*/  IADD3 R12, PT, PT, -R11.reuse, 0x1f, RZ ;  /* 0x0000001f0b0c7810 */ /* 0x041fe40007ffe1ff */
[----:B------:R-:W-:-:S03]  /*2020*/  IADD3 R14, PT, PT, -R11, 0x3f, RZ ;  /* 0x0000003f0b0e7810 */ /* 0x000fc60007ffe1ff */
[----:B------:R-:W-:-:S05]  /*2030*/  @P1 IMAD.MOV R14, RZ, RZ, R12 ;  /* 0x000000ffff0e1224 */ /* 0x000fca00078e020c */
[----:B------:R-:W-:-:S13]  /*2040*/  ISETP.NE.AND P1, PT, R14, RZ, PT ;  /* 0x000000ff0e00720c */ /* 0x000fda0003f25270 */
[----:B------:R-:W-:Y:S05]  /*2050*/  @!P1 BRA `(.L_x_55) ;  /* 0x0000000000289947 */ /* 0x000fea0003800000 */
[--C-:B------:R-:W-:Y:S02]  /*2060*/  SHF.R.U64 R11, R7, 0x1, R10.reuse ;  /* 0x00000001070b7819 */ /* 0x100fe4000000120a */
[C---:B------:R-:W-:Y:S02]  /*2070*/  LOP3.LUT R7, R14.reuse, 0x3f, RZ, 0xc0, !PT ;  /* 0x0000003f0e077812 */ /* 0x040fe400078ec0ff */
[----:B------:R-:W-:Y:S02]  /*2080*/  SHF.R.U32.HI R13, RZ, 0x1, R10 ;  /* 0x00000001ff0d7819 */ /* 0x000fe4000001160a */
[----:B------:R-:W-:Y:S02]  /*2090*/  LOP3.LUT R10, R14, 0x3f, RZ, 0xc, !PT ;  /* 0x0000003f0e0a7812 */ /* 0x000fe400078e0cff */
[CC--:B------:R-:W-:Y:S02]  /*20a0*/  SHF.L.U64.HI R12, R16.reuse, R7.reuse, R5 ;  /* 0x00000007100c7219 */ /* 0x0c0fe40000010205 */
[----:B------:R-:W-:-:S02]  /*20b0*/  SHF.L.U32 R7, R16, R7, RZ ;  /* 0x0000000710077219 */ /* 0x000fc400000006ff */
[-CC-:B------:R-:W-:Y:S02]  /*20c0*/  SHF.R.U64 R16, R11, R10.reuse, R13.reuse ;  /* 0x0000000a0b107219 */ /* 0x180fe4000000120d */
[----:B------:R-:W-:Y:S02]  /*20d0*/  SHF.R.U32.HI R5, RZ, R10, R13 ;  /* 0x0000000aff057219 */ /* 0x000fe4000001160d */
[----:B------:R-:W-:Y:S02]  /*20e0*/  LOP3.LUT R16, R7, R16, RZ, 0xfc, !PT ;  /* 0x0000001007107212 */ /* 0x000fe400078efcff */
[----:B------:R-:W-:-:S07]  /*20f0*/  LOP3.LUT R5, R12, R5, RZ, 0xfc, !PT ;  /* 0x000000050c057212 */ /* 0x000fce00078efcff */
.L_x_55:
[----:B------:R-:W-:Y:S05]  /*2100*/  BSYNC.RECONVERGENT B3 ;  /* 0x0000000000037941 */ /* 0x000fea0003800200 */
.L_x_54:
[----:B------:R-:W-:Y:S01]  /*2110*/  IMAD.WIDE.U32 R12, R16, 0x2168c235, RZ ;  /* 0x2168c235100c7825 */ /* 0x000fe200078e00ff */
[----:B------:R-:W-:-:S03]  /*2120*/  SHF.R.U32.HI R9, RZ, 0x1e, R9 ;  /* 0x0000001eff097819 */ /* 0x000fc60000011609 */
[----:B------:R-:W-:Y:S01]  /*2130*/  IMAD.MOV.U32 R10, RZ, RZ, R13 ;  /* 0x000000ffff0a7224 */ /* 0x000fe200078e000d */
[----:B------:R-:W-:Y:S01]  /*2140*/  IADD3 RZ, P1, PT, R12, R12, RZ ;  /* 0x0000000c0cff7210 */ /* 0x000fe20007f3e0ff */
[----:B------:R-:W-:Y:S01]  /*2150*/  IMAD.MOV.U32 R11, RZ, RZ, RZ ;  /* 0x000000ffff0b7224 */ /* 0x000fe200078e00ff */
[----:B------:R-:W-:Y:S01]  /*2160*/  LEA.HI R8, R8, R9, RZ, 0x1 ;  /* 0x0000000908087211 */ /* 0x000fe200078f08ff */
[----:B------:R-:W-:-:S04]  /*2170*/  IMAD.HI.U32 R7, R5, -0x36f0255e, RZ ;  /* 0xc90fdaa205077827 */ /* 0x000fc800078e00ff */
[----:B------:R-:W-:-:S04]  /*2180*/  IMAD.WIDE.U32 R10, R16, -0x36f0255e, R10 ;  /* 0xc90fdaa2100a7825 */ /* 0x000fc800078e000a */
[C---:B------:R-:W-:Y:S02]  /*2190*/  IMAD R13, R5.reuse, -0x36f0255e, RZ ;  /* 0xc90fdaa2050d7824 */ /* 0x040fe400078e02ff */
[----:B------:R-:W-:-:S04]  /*21a0*/  IMAD.WIDE.U32 R10, P2, R5, 0x2168c235, R10 ;  /* 0x2168c235050a7825 */ /* 0x000fc8000784000a */
[----:B------:R-:W-:Y:S01]  /*21b0*/  IMAD.X R5, RZ, RZ, R7, P2 ;  /* 0x000000ffff057224 */ /* 0x000fe200010e0607 */
[----:B------:R-:W-:Y:S02]  /*21c0*/  IADD3 R7, P2, PT, R13, R11, RZ ;  /* 0x0000000b0d077210 */ /* 0x000fe40007f5e0ff */
[----:B------:R-:W-:Y:S02]  /*21d0*/  IADD3.X RZ, P1, PT, R10, R10, RZ, P1, !PT ;  /* 0x0000000a0aff7210 */ /* 0x000fe40000f3e4ff */
[C---:B------:R-:W-:Y:S01]  /*21e0*/  ISETP.GT.U32.AND P3, PT, R7.reuse, RZ, PT ;  /* 0x000000ff0700720c */ /* 0x040fe20003f64070 */
[----:B------:R-:W-:Y:S01]  /*21f0*/  IMAD.X R5, RZ, RZ, R5, P2 ;  /* 0x000000ffff057224 */ /* 0x000fe200010e0605 */
[----:B------:R-:W-:-:S04]  /*2200*/  IADD3.X R10, P2, PT, R7, R7, RZ, P1, !PT ;  /* 0x00000007070a7210 */ /* 0x000fc80000f5e4ff */
[C---:B------:R-:W-:Y:S01]  /*2210*/  ISETP.GT.AND.EX P1, PT, R5.reuse, RZ, PT, P3 ;  /* 0x000000ff0500720c */ /* 0x040fe20003f24330 */
[----:B------:R-:W-:-:S03]  /*2220*/  IMAD.X R12, R5, 0x1, R5, P2 ;  /* 0x00000001050c7824 */ /* 0x000fc600010e0605 */
[----:B------:R-:W-:Y:S02]  /*2230*/  SEL R10, R10, R7, P1 ;  /* 0x000000070a0a7207 */ /* 0x000fe40000800000 */
[----:B------:R-:W-:Y:S02]  /*2240*/  SEL R7, R12, R5, P1 ;  /* 0x000000050c077207 */ /* 0x000fe40000800000 */
[----:B------:R-:W-:Y:S02]  /*2250*/  IADD3 R10, P2, PT, R10, 0x1, RZ ;  /* 0x000000010a0a7810 */ /* 0x000fe40007f5e0ff */
[----:B------:R-:W-:Y:S02]  /*2260*/  SEL R5, RZ, 0xffffffff, !P1 ;  /* 0xffffffffff057807 */ /* 0x000fe40004800000 */
[----:B------:R-:W-:Y:S01]  /*2270*/  LOP3.LUT P1, R0, R0, 0x80000000, RZ, 0xc0, !PT ;  /* 0x8000000000007812 */ /* 0x000fe2000782c0ff */
[----:B------:R-:W-:Y:S02]  /*2280*/  IMAD.X R7, RZ, RZ, R7, P2 ;  /* 0x000000ffff077224 */ /* 0x000fe400010e0607 */
[----:B------:R-:W-:Y:S01]  /*2290*/  IMAD.IADD R5, R5, 0x1, -R14 ;  /* 0x0000000105057824 */ /* 0x000fe200078e0a0e */
[----:B------:R-:W-:-:S02]  /*22a0*/  @!P0 LOP3.LUT R0, R0, 0x80000000, RZ, 0x3c, !PT ;  /* 0x8000000000008812 */ /* 0x000fc400078e3cff */
[----:B------:R-:W-:Y:S01]  /*22b0*/  SHF.R.U64 R10, R10, 0xa, R7 ;  /* 0x0000000a0a0a7819 */ /* 0x000fe20000001207 */
[----:B------:R-:W-:-:S03]  /*22c0*/  IMAD.SHL.U32 R5, R5, 0x100000, RZ ;  /* 0x0010000005057824 */ /* 0x000fc600078e00ff */
[----:B------:R-:W-:-:S03]  /*22d0*/  IADD3 R10, P2, PT, R10, 0x1, RZ ;  /* 0x000000010a0a7810 */ /* 0x000fc60007f5e0ff */
[----:B------:R-:W-:Y:S01]  /*22e0*/  @P1 IMAD.MOV R8, RZ, RZ, -R8 ;  /* 0x000000ffff081224 */ /* 0x000fe200078e0a08 */
[----:B------:R-:W-:-:S04]  /*22f0*/  LEA.HI.X R7, R7, RZ, RZ, 0x16, P2 ;  /* 0x000000ff07077211 */ /* 0x000fc800010fb4ff */
[--C-:B------:R-:W-:Y:S02]  /*2300*/  SHF.R.U64 R10, R10, 0x1, R7.reuse ;  /* 0x000000010a0a7819 */ /* 0x100fe40000001207 */
[----:B------:R-:W-:Y:S02]  /*2310*/  SHF.R.U32.HI R12, RZ, 0x1, R7 ;  /* 0x00000001ff0c7819 */ /* 0x000fe40000011607 */
[----:B------:R-:W-:-:S04]  /*2320*/  IADD3 R10, P2, P3, RZ, RZ, R10 ;  /* 0x000000ffff0a7210 */ /* 0x000fc80007b5e00a */
[----:B------:R-:W-:-:S04]  /*2330*/  IADD3.X R5, PT, PT, R5, 0x3fe00000, R12, P2, P3 ;  /* 0x3fe0000005057810 */ /* 0x000fc800017e640c */
[----:B------:R-:W-:-:S07]  /*2340*/  LOP3.LUT R9, R5, R0, RZ, 0xfc, !PT ;  /* 0x0000000005097212 */ /* 0x000fce00078efcff */
.L_x_49:
[----:B------:R-:W-:Y:S02]  /*2350*/  IMAD.MOV.U32 R7, RZ, RZ, 0x0 ;  /* 0x00000000ff077424 */ /* 0x000fe400078e00ff */
[----:B------:R-:W-:Y:S02]  /*2360*/  IMAD.MOV.U32 R0, RZ, RZ, R8 ;  /* 0x000000ffff007224 */ /* 0x000fe400078e0008 */
[----:B------:R-:W-:Y:S01]  /*2370*/  IMAD.MOV.U32 R8, RZ, RZ, R10 ;  /* 0x000000ffff087224 */ /* 0x000fe200078e000a */
[----:B------:R-:W-:Y:S06]  /*2380*/  RET.REL.NODEC R6 `(_Z14precomputeExpkP7double2S0_ii) ;  /* 0xffffffdc061c7950 */ /* 0x000fec0003c3ffff */
.L_x_56:
        /* <DEDUP_REMOVED lines=15> */
.L_x_59:


//--------------------- .nv.global.init           --------------------------
	.section	.nv.global.init,"aw",@progbits
	.align	16
.nv.global.init:
	.type		__cudart_sin_cos_coeffs,@object
	.size		__cudart_sin_cos_coeffs,(__cudart_i2opi_d - __cudart_sin_cos_coeffs)
__cudart_sin_cos_coeffs:
        /*0000*/ 	.byte	0x46, 0xd2, 0xb0, 0x2c, 0xf1, 0xe5, 0x5a, 0xbe, 0x92, 0xe3, 0xac, 0x69, 0xe3, 0x1d, 0xc7, 0x3e
        /*0010*/ 	.byte	0xa1, 0x62, 0xdb, 0x19, 0xa0, 0x01, 0x2a, 0xbf, 0x18, 0x08, 0x11, 0x11, 0x11, 0x11, 0x81, 0x3f
        /*0020*/ 	.byte	0x54, 0x55, 0x55, 0x55, 0x55, 0x55, 0xc5, 0xbf, 0x00, 0x00, 0x00, 0x00, 0x00, 0x00, 0x00, 0x00
        /*0030*/ 	.byte	0x00, 0x00, 0x00, 0x00, 0x00, 0x00, 0x00, 0x00, 0x64, 0x81, 0xfd, 0x20, 0x83, 0xff, 0xa8, 0xbd
        /*0040*/ 	.byte	0x28, 0x85, 0xef, 0xc1, 0xa7, 0xee, 0x21, 0x3e, 0xd9, 0xe6, 0x06, 0x8e, 0x4f, 0x7e, 0x92, 0xbe
        /*0050*/ 	.byte	0xe9, 0xbc, 0xdd, 0x19, 0xa0, 0x01, 0xfa, 0x3e, 0x47, 0x5d, 0xc1, 0x16, 0x6c, 0xc1, 0x56, 0xbf
        /*0060*/ 	.byte	0x51, 0x55, 0x55, 0x55, 0x55, 0x55, 0xa5, 0x3f, 0x00, 0x00, 0x00, 0x00, 0x00, 0x00, 0xe0, 0xbf
        /*0070*/ 	.byte	0x00, 0x00, 0x00, 0x00, 0x00, 0x00, 0xf0, 0x3f, 0x00, 0x00, 0x00, 0x00, 0x00, 0x00, 0x00, 0x00
	.type		__cudart_i2opi_d,@object
	.size		__cudart_i2opi_d,(.L_0 - __cudart_i2opi_d)
__cudart_i2opi_d:
        /* <DEDUP_REMOVED lines=9> */
.L_0:


//--------------------- .nv.shared.reserved.0     --------------------------
	.section	.nv.shared.reserved.0,"aw",@nobits
	.weak		__nv_reservedSMEM_offset_0_alias
	.size		__nv_reservedSMEM_offset_0_alias, 0, 64
	.other		__nv_reservedSMEM_offset_0_alias,@"STO_CUDA_RESERVED_SHARED STV_DEFAULT"
__nv_reservedSMEM_offset_0_alias:
	.zero		0
	.zero		64


//--------------------- .nv.constant0._Z14computeMulExpkId7double2EvPKT0_PT_iiiiS4_S4_S3_S3_ --------------------------
	.section	.nv.constant0._Z14computeMulExpkId7double2EvPKT0_PT_iiiiS4_S4_S3_S3_,"a",@progbits
	.sectionflags	@""
	.align	4
.nv.constant0._Z14computeMulExpkId7double2EvPKT0_PT_iiiiS4_S4_S3_S3_:
	.zero		960


//--------------------- .nv.constant0._Z12reorderInputIdEvPKT_PS0_iii --------------------------
	.section	.nv.constant0._Z12reorderInputIdEvPKT_PS0_iii,"a",@progbits
	.sectionflags	@""
	.align	4
.nv.constant0._Z12reorderInputIdEvPKT_PS0_iii:
	.zero		924


//--------------------- .nv.constant0._Z14precomputeExpkP6float2S0_ii --------------------------
	.section	.nv.constant0._Z14precomputeExpkP6float2S0_ii,"a",@progbits
	.sectionflags	@""
	.align	4
.nv.constant0._Z14precomputeExpkP6float2S0_ii:
	.zero		920


//--------------------- .nv.constant0._Z14precomputeExpkP7double2S0_ii --------------------------
	.section	.nv.constant0._Z14precomputeExpkP7double2S0_ii,"a",@progbits
	.sectionflags	@""
	.align	4
.nv.constant0._Z14precomputeExpkP7double2S0_ii:
	.zero		920


//--------------------- SYMBOLS --------------------------

	.type		.nv.reservedSmem.offset0,@object
	.size		.nv.reservedSmem.offset0,0x4
